	.target	sm_90a

	.elftype	@"ET_EXEC"


//--------------------- .note.nv.tkinfo           --------------------------
	.section	.note.nv.tkinfo,"",@"SHT_NOTE"
	.sectionflags	@"SHF_NOTE_NV_TKINFO"
	.tkinfo
        /*0018*/ 	.word	0x00000002
        /*0030*/ 	.string	""
        /*0030*/ 	.string	"ptxas"
        /*0030*/ 	.string	"Cuda compilation tools, release 13.0, V13.0.88"
        /*0030*/ 	.string	"Build cuda_13.0.r13.0/compiler.36424714_0"
        /*0030*/ 	.string	"-arch sm_90a -m 64 "



//--------------------- .note.nv.cuinfo           --------------------------
	.section	.note.nv.cuinfo,"",@"SHT_NOTE"
	.sectionflags	@"SHF_NOTE_NV_CUINFO"
        /*0018*/ 	.short	0x0002
        /*001a*/ 	.short	0x005a
        /*001c*/ 	.short	0x0082
	.zero		2


//--------------------- .nv.info                  --------------------------
	.section	.nv.info,"",@"SHT_CUDA_INFO"
	.align	4


	//----- nvinfo : EIATTR_REGCOUNT
	.align		4
        /*0000*/ 	.byte	0x04, 0x2f
        /*0002*/ 	.short	(.L_15 - .L_14)
	.align		4
.L_14:
        /*0004*/ 	.word	index@(_ZN7cutlass13device_kernelINS_4gemm6kernel13GemmUniversalIN4cute5tupleIJiiiiEEENS1_10collective13CollectiveMmaINS1_34MainloopSm90TmaGmmaWarpSpecializedILi4ENS5_IJNS4_1CILi2EEENSA_ILi1EEESC_EEENS1_35KernelTmaWarpSpecializedCooperativeEEENS5_IJNSA_ILi128EEENSA_ILi64EEENSA_ILi32EEEEEENS_10bfloat16_tENS5_IJlSC_lEEESK_SL_NS4_8TiledMMAINS4_8MMA_AtomIJNS4_4SM904GMMA27MMA_64x64x16_F32BF16BF16_SSILNSP_5MajorE0ELSR_0ELNSP_7ScaleInE1ELSS_1EEEEEENS4_6LayoutISD_NS5_IJSC_NSA_ILi0EEESW_EEEEENS5_IJNS4_10UnderscoreESZ_SZ_EEEEENS4_13SM90_TMA_LOADENS4_14ComposedLayoutINS4_7SwizzleILi2ELi4ELi3EEENS4_18smem_ptr_flag_bitsILi16EEENSV_INS5_IJNSA_ILi8EEESI_EEENS5_IJSI_SC_EEEEEEEvNS4_8identityENS4_23SM90_TMA_LOAD_MULTICASTES1C_vS1D_EENS_8epilogue10collective6detail29Sm90TmaWarpSpecializedAdapterINS1H_15DefaultEpilogueISK_SL_SL_NS1G_6thread17LinearCombinationISK_Li1EffLNS1L_9ScaleType4KindE0ELNS_15FloatRoundStyleE2ESK_EENS1_15EpilogueDefaultEEEEEvvEEEEvNT_6ParamsE)
        /*0008*/ 	.word	0x000000a8


	//----- nvinfo : EIATTR_FRAME_SIZE
	.align		4
.L_15:
        /*000c*/ 	.byte	0x04, 0x11
        /*000e*/ 	.short	(.L_17 - .L_16)
	.align		4
.L_16:
        /*0010*/ 	.word	index@(_ZN7cutlass13device_kernelINS_4gemm6kernel13GemmUniversalIN4cute5tupleIJiiiiEEENS1_10collective13CollectiveMmaINS1_34MainloopSm90TmaGmmaWarpSpecializedILi4ENS5_IJNS4_1CILi2EEENSA_ILi1EEESC_EEENS1_35KernelTmaWarpSpecializedCooperativeEEENS5_IJNSA_ILi128EEENSA_ILi64EEENSA_ILi32EEEEEENS_10bfloat16_tENS5_IJlSC_lEEESK_SL_NS4_8TiledMMAINS4_8MMA_AtomIJNS4_4SM904GMMA27MMA_64x64x16_F32BF16BF16_SSILNSP_5MajorE0ELSR_0ELNSP_7ScaleInE1ELSS_1EEEEEENS4_6LayoutISD_NS5_IJSC_NSA_ILi0EEESW_EEEEENS5_IJNS4_10UnderscoreESZ_SZ_EEEEENS4_13SM90_TMA_LOADENS4_14ComposedLayoutINS4_7SwizzleILi2ELi4ELi3EEENS4_18smem_ptr_flag_bitsILi16EEENSV_INS5_IJNSA_ILi8EEESI_EEENS5_IJSI_SC_EEEEEEEvNS4_8identityENS4_23SM90_TMA_LOAD_MULTICASTES1C_vS1D_EENS_8epilogue10collective6detail29Sm90TmaWarpSpecializedAdapterINS1H_15DefaultEpilogueISK_SL_SL_NS1G_6thread17LinearCombinationISK_Li1EffLNS1L_9ScaleType4KindE0ELNS_15FloatRoundStyleE2ESK_EENS1_15EpilogueDefaultEEEEEvvEEEEvNT_6ParamsE)
        /*0014*/ 	.word	0x00000000


	//----- nvinfo : EIATTR_MIN_STACK_SIZE
	.align		4
.L_17:
        /*0018*/ 	.byte	0x04, 0x12
        /*001a*/ 	.short	(.L_19 - .L_18)
	.align		4
.L_18:
        /*001c*/ 	.word	index@(_ZN7cutlass13device_kernelINS_4gemm6kernel13GemmUniversalIN4cute5tupleIJiiiiEEENS1_10collective13CollectiveMmaINS1_34MainloopSm90TmaGmmaWarpSpecializedILi4ENS5_IJNS4_1CILi2EEENSA_ILi1EEESC_EEENS1_35KernelTmaWarpSpecializedCooperativeEEENS5_IJNSA_ILi128EEENSA_ILi64EEENSA_ILi32EEEEEENS_10bfloat16_tENS5_IJlSC_lEEESK_SL_NS4_8TiledMMAINS4_8MMA_AtomIJNS4_4SM904GMMA27MMA_64x64x16_F32BF16BF16_SSILNSP_5MajorE0ELSR_0ELNSP_7ScaleInE1ELSS_1EEEEEENS4_6LayoutISD_NS5_IJSC_NSA_ILi0EEESW_EEEEENS5_IJNS4_10UnderscoreESZ_SZ_EEEEENS4_13SM90_TMA_LOADENS4_14ComposedLayoutINS4_7SwizzleILi2ELi4ELi3EEENS4_18smem_ptr_flag_bitsILi16EEENSV_INS5_IJNSA_ILi8EEESI_EEENS5_IJSI_SC_EEEEEEEvNS4_8identityENS4_23SM90_TMA_LOAD_MULTICASTES1C_vS1D_EENS_8epilogue10collective6detail29Sm90TmaWarpSpecializedAdapterINS1H_15DefaultEpilogueISK_SL_SL_NS1G_6thread17LinearCombinationISK_Li1EffLNS1L_9ScaleType4KindE0ELNS_15FloatRoundStyleE2ESK_EENS1_15EpilogueDefaultEEEEEvvEEEEvNT_6ParamsE)
        /*0020*/ 	.word	0x00000000
.L_19:


//--------------------- .nv.compat                --------------------------
	.section	.nv.compat,"",@"SHT_CUDA_COMPAT_INFO"
	.align	4
        /*0000*/ 	.byte	0x02, 0x09, 0x01, 0x00, 0x02, 0x02, 0x04, 0x00, 0x02, 0x05, 0x05, 0x00, 0x03, 0x07, 0x01, 0x01
        /*0010*/ 	.byte	0x02, 0x03, 0x01, 0x00, 0x02, 0x06, 0x01, 0x00, 0x04, 0x0b, 0x08, 0x00, 0x00, 0x00, 0x00, 0x00
        /*0020*/ 	.byte	0x00, 0x00, 0x00, 0x00


//--------------------- .nv.info._ZN7cutlass13device_kernelINS_4gemm6kernel13GemmUniversalIN4cute5tupleIJiiiiEEENS1_10collective13CollectiveMmaINS1_34MainloopSm90TmaGmmaWarpSpecializedILi4ENS5_IJNS4_1CILi2EEENSA_ILi1EEESC_EEENS1_35KernelTmaWarpSpecializedCooperativeEEENS5_IJNSA_ILi128EEENSA_ILi64EEENSA_ILi32EEEEEENS_10bfloat16_tENS5_IJlSC_lEEESK_SL_NS4_8TiledMMAINS4_8MMA_AtomIJNS4_4SM904GMMA27MMA_64x64x16_F32BF16BF16_SSILNSP_5MajorE0ELSR_0ELNSP_7ScaleInE1ELSS_1EEEEEENS4_6LayoutISD_NS5_IJSC_NSA_ILi0EEESW_EEEEENS5_IJNS4_10UnderscoreESZ_SZ_EEEEENS4_13SM90_TMA_LOADENS4_14ComposedLayoutINS4_7SwizzleILi2ELi4ELi3EEENS4_18smem_ptr_flag_bitsILi16EEENSV_INS5_IJNSA_ILi8EEESI_EEENS5_IJSI_SC_EEEEEEEvNS4_8identityENS4_23SM90_TMA_LOAD_MULTICASTES1C_vS1D_EENS_8epilogue10collective6detail29Sm90TmaWarpSpecializedAdapterINS1H_15DefaultEpilogueISK_SL_SL_NS1G_6thread17LinearCombinationISK_Li1EffLNS1L_9ScaleType4KindE0ELNS_15FloatRoundStyleE2ESK_EENS1_15EpilogueDefaultEEEEEvvEEEEvNT_6ParamsE --------------------------
	.section	.nv.info._ZN7cutlass13device_kernelINS_4gemm6kernel13GemmUniversalIN4cute5tupleIJiiiiEEENS1_10collective13CollectiveMmaINS1_34MainloopSm90TmaGmmaWarpSpecializedILi4ENS5_IJNS4_1CILi2EEENSA_ILi1EEESC_EEENS1_35KernelTmaWarpSpecializedCooperativeEEENS5_IJNSA_ILi128EEENSA_ILi64EEENSA_ILi32EEEEEENS_10bfloat16_tENS5_IJlSC_lEEESK_SL_NS4_8TiledMMAINS4_8MMA_AtomIJNS4_4SM904GMMA27MMA_64x64x16_F32BF16BF16_SSILNSP_5MajorE0ELSR_0ELNSP_7ScaleInE1ELSS_1EEEEEENS4_6LayoutISD_NS5_IJSC_NSA_ILi0EEESW_EEEEENS5_IJNS4_10UnderscoreESZ_SZ_EEEEENS4_13SM90_TMA_LOADENS4_14ComposedLayoutINS4_7SwizzleILi2ELi4ELi3EEENS4_18smem_ptr_flag_bitsILi16EEENSV_INS5_IJNSA_ILi8EEESI_EEENS5_IJSI_SC_EEEEEEEvNS4_8identityENS4_23SM90_TMA_LOAD_MULTICASTES1C_vS1D_EENS_8epilogue10collective6detail29Sm90TmaWarpSpecializedAdapterINS1H_15DefaultEpilogueISK_SL_SL_NS1G_6thread17LinearCombinationISK_Li1EffLNS1L_9ScaleType4KindE0ELNS_15FloatRoundStyleE2ESK_EENS1_15EpilogueDefaultEEEEEvvEEEEvNT_6ParamsE,"",@"SHT_CUDA_INFO"
	.sectionflags	@""
	.align	4


	//----- nvinfo : EIATTR_CUDA_API_VERSION
	.align		4
        /*0000*/ 	.byte	0x04, 0x37
        /*0002*/ 	.short	(.L_21 - .L_20)
.L_20:
        /*0004*/ 	.word	0x00000082


	//----- nvinfo : EIATTR_KPARAM_INFO
	.align		4
.L_21:
        /*0008*/ 	.byte	0x04, 0x17
        /*000a*/ 	.short	(.L_23 - .L_22)
.L_22:
        /*000c*/ 	.word	0x00000000
        /*0010*/ 	.short	0x0000
        /*0012*/ 	.short	0x0070
        /*0014*/ 	.byte	0x00, 0xf0, 0x01, 0x10


	//----- nvinfo : EIATTR_SPARSE_MMA_MASK
	.align		4
.L_23:
        /*0018*/ 	.byte	0x03, 0x50
        /*001a*/ 	.short	0x0000


	//----- nvinfo : EIATTR_MAXREG_COUNT
	.align		4
        /*001c*/ 	.byte	0x03, 0x1b
        /*001e*/ 	.short	0x00a8


	//----- nvinfo : EIATTR_NUM_BARRIERS
	.align		4
        /*0020*/ 	.byte	0x02, 0x4c
        /*0022*/ 	.byte	0x01
	.zero		1


	//----- nvinfo : EIATTR_EXTERNS
	.align		4
        /*0024*/ 	.byte	0x04, 0x0f
        /*0026*/ 	.short	(.L_25 - .L_24)


	//   ....[0]....
	.align		4
.L_24:
        /*0028*/ 	.word	index@(__assertfail)


	//----- nvinfo : EIATTR_MERCURY_ISA_VERSION
	.align		4
.L_25:
        /*002c*/ 	.byte	0x03, 0x5f
        /*002e*/ 	.short	0x0101


	//----- nvinfo : EIATTR_INT_WARP_WIDE_INSTR_OFFSETS
	.align		4
        /*0030*/ 	.byte	0x04, 0x31
        /*0032*/ 	.short	(.L_27 - .L_26)


	//   ....[0]....
.L_26:
        /*0034*/ 	.word	0x00000480


	//   ....[1]....
        /*0038*/ 	.word	0x000004b0


	//   ....[2]....
        /*003c*/ 	.word	0x00000670


	//   ....[3]....
        /*0040*/ 	.word	0x00001ac0


	//----- nvinfo : EIATTR_COOP_GROUP_MASK_REGIDS
	.align		4
.L_27:
        /*0044*/ 	.byte	0x04, 0x29
        /*0046*/ 	.short	(.L_29 - .L_28)


	//   ....[0]....
.L_28:
        /*0048*/ 	.word	0xffffffff


	//   ....[1]....
        /*004c*/ 	.word	0xffffffff


	//   ....[2]....
        /*0050*/ 	.word	0xffffffff


	//   ....[3]....
        /*0054*/ 	.word	0xffffffff


	//   ....[4]....
        /*0058*/ 	.word	0xffffffff


	//   ....[5]....
        /*005c*/ 	.word	0xffffffff


	//----- nvinfo : EIATTR_COOP_GROUP_INSTR_OFFSETS
	.align		4
.L_29:
        /*0060*/ 	.byte	0x04, 0x28
        /*0062*/ 	.short	(.L_31 - .L_30)


	//   ....[0]....
.L_30:
        /*0064*/ 	.word	0x00000060


	//   ....[1]....
        /*0068*/ 	.word	0x00000070


	//   ....[2]....
        /*006c*/ 	.word	0x00000130


	//   ....[3]....
        /*0070*/ 	.word	0x000002d0


	//   ....[4]....
        /*0074*/ 	.word	0x000007f0


	//   ....[5]....
        /*0078*/ 	.word	0x00001230


	//----- nvinfo : EIATTR_REG_RECONFIG
	.align		4
.L_31:
        /*007c*/ 	.byte	0x01, 0x54
	.zero		2


	//----- nvinfo : EIATTR_SYSCALL_OFFSETS
	.align		4
        /*0080*/ 	.byte	0x04, 0x46
        /*0082*/ 	.short	(.L_33 - .L_32)


	//   ....[0]....
.L_32:
        /*0084*/ 	.word	0x000013f0


	//----- nvinfo : EIATTR_MBARRIER_INSTR_OFFSETS
	.align		4
.L_33:
        /*0088*/ 	.byte	0x04, 0x39
        /*008a*/ 	.short	(.L_35 - .L_34)


	//   ....[0]....
.L_34:
        /*008c*/ 	.word	0x00000230
        /*0090*/ 	.word	0x000000ff
        /*0094*/ 	.word	0x00000000
        /*0098*/ 	.short	0x0100
        /*009a*/ 	.byte	0x08
	.zero		1


	//   ....[1]....
        /*009c*/ 	.word	0x00000240
        /*00a0*/ 	.word	0x000000ff
        /*00a4*/ 	.word	0x00000020
        /*00a8*/ 	.short	0x0100
        /*00aa*/ 	.byte	0x08
	.zero		1


	//   ....[2]....
        /*00ac*/ 	.word	0x00000250
        /*00b0*/ 	.word	0x000000ff
        /*00b4*/ 	.word	0x00000008
        /*00b8*/ 	.short	0x0100
        /*00ba*/ 	.byte	0x08
	.zero		1


	//   ....[3]....
        /*00bc*/ 	.word	0x00000260
        /*00c0*/ 	.word	0x000000ff
        /*00c4*/ 	.word	0x00000028
        /*00c8*/ 	.short	0x0100
        /*00ca*/ 	.byte	0x08
	.zero		1


	//   ....[4]....
        /*00cc*/ 	.word	0x00000270
        /*00d0*/ 	.word	0x000000ff
        /*00d4*/ 	.word	0x00000010
        /*00d8*/ 	.short	0x0100
        /*00da*/ 	.byte	0x08
	.zero		1


	//   ....[5]....
        /*00dc*/ 	.word	0x00000280
        /*00e0*/ 	.word	0x000000ff
        /*00e4*/ 	.word	0x00000030
        /*00e8*/ 	.short	0x0100
        /*00ea*/ 	.byte	0x08
	.zero		1


	//   ....[6]....
        /*00ec*/ 	.word	0x00000290
        /*00f0*/ 	.word	0x000000ff
        /*00f4*/ 	.word	0x00000018
        /*00f8*/ 	.short	0x0100
        /*00fa*/ 	.byte	0x08
	.zero		1


	//   ....[7]....
        /*00fc*/ 	.word	0x000002a0
        /*0100*/ 	.word	0x000000ff
        /*0104*/ 	.word	0x00000038
        /*0108*/ 	.short	0x0100
        /*010a*/ 	.byte	0x08
	.zero		1


	//   ....[8]....
        /*010c*/ 	.word	0x000006f0
        /*0110*/ 	.word	0x000000ff
        /*0114*/ 	.word	0x00000050
        /*0118*/ 	.short	0x0100
        /*011a*/ 	.byte	0x06
	.zero		1


	//   ....[9]....
        /*011c*/ 	.word	0x00000780
        /*0120*/ 	.word	0x000000ff
        /*0124*/ 	.word	0x00000058
        /*0128*/ 	.short	0x0100
        /*012a*/ 	.byte	0x06
	.zero		1


	//   ....[10]....
        /*012c*/ 	.word	0x000014b0
        /*0130*/ 	.word	0x00000003
        /*0134*/ 	.word	0x00000000
        /*0138*/ 	.short	0x010a
        /*013a*/ 	.byte	0x3f
	.zero		1


	//   ....[11]....
        /*013c*/ 	.word	0x000014f0
        /*0140*/ 	.word	0x00000003
        /*0144*/ 	.word	0x00000000
        /*0148*/ 	.short	0x010a
        /*014a*/ 	.byte	0x3f
	.zero		1


	//   ....[12]....
        /*014c*/ 	.word	0x000017c0
        /*0150*/ 	.word	0x00000005
        /*0154*/ 	.word	0x00000000
        /*0158*/ 	.short	0x010a
        /*015a*/ 	.byte	0x3f
	.zero		1


	//   ....[13]....
        /*015c*/ 	.word	0x00001800
        /*0160*/ 	.word	0x00000005
        /*0164*/ 	.word	0x00000000
        /*0168*/ 	.short	0x010a
        /*016a*/ 	.byte	0x3f
	.zero		1


	//   ....[14]....
        /*016c*/ 	.word	0x00001960
        /*0170*/ 	.word	0x00000005
        /*0174*/ 	.word	0x00000000
        /*0178*/ 	.short	0x0101
        /*017a*/ 	.byte	0x3f
	.zero		1


	//   ....[15]....
        /*017c*/ 	.word	0x00001b40
        /*0180*/ 	.word	0x00000003
        /*0184*/ 	.word	0x00000000
        /*0188*/ 	.short	0x0101
        /*018a*/ 	.byte	0x3f
	.zero		1


	//   ....[16]....
        /*018c*/ 	.word	0x00005060
        /*0190*/ 	.word	0x00000014
        /*0194*/ 	.word	0x00000020
        /*0198*/ 	.short	0x010a
        /*019a*/ 	.byte	0x3f
	.zero		1


	//   ....[17]....
        /*019c*/ 	.word	0x00005420
        /*01a0*/ 	.word	0x00000005
        /*01a4*/ 	.word	0x00000058
        /*01a8*/ 	.short	0x0101
        /*01aa*/ 	.byte	0x3f
	.zero		1


	//   ....[18]....
        /*01ac*/ 	.word	0x00005b40
        /*01b0*/ 	.word	0x00000007
        /*01b4*/ 	.word	0x00000000
        /*01b8*/ 	.short	0x010a
        /*01ba*/ 	.byte	0x3f
	.zero		1


	//   ....[19]....
        /*01bc*/ 	.word	0x00005bc0
        /*01c0*/ 	.word	0x00000008
        /*01c4*/ 	.word	0x00000000
        /*01c8*/ 	.short	0x010a
        /*01ca*/ 	.byte	0x3f
	.zero		1


	//   ....[20]....
        /*01cc*/ 	.word	0x00005c50
        /*01d0*/ 	.word	0x0000000b
        /*01d4*/ 	.word	0x00000000
        /*01d8*/ 	.short	0x010a
        /*01da*/ 	.byte	0x3f
	.zero		1


	//   ....[21]....
        /*01dc*/ 	.word	0x00005ce0
        /*01e0*/ 	.word	0x00000003
        /*01e4*/ 	.word	0x00000000
        /*01e8*/ 	.short	0x010a
        /*01ea*/ 	.byte	0x3f
	.zero		1


	//   ....[22]....
        /*01ec*/ 	.word	0x00005d40
        /*01f0*/ 	.word	0x00000003
        /*01f4*/ 	.word	0x00000000
        /*01f8*/ 	.short	0x010a
        /*01fa*/ 	.byte	0x3f
	.zero		1


	//   ....[23]....
        /*01fc*/ 	.word	0x00005d90
        /*0200*/ 	.word	0x00000005
        /*0204*/ 	.word	0x00000000
        /*0208*/ 	.short	0x010a
        /*020a*/ 	.byte	0x3f
	.zero		1


	//   ....[24]....
        /*020c*/ 	.word	0x00005e60
        /*0210*/ 	.word	0x00000014
        /*0214*/ 	.word	0x00000020
        /*0218*/ 	.short	0x010a
        /*021a*/ 	.byte	0x3f
	.zero		1


	//   ....[25]....
        /*021c*/ 	.word	0x00005f30
        /*0220*/ 	.word	0x00000007
        /*0224*/ 	.word	0x00000000
        /*0228*/ 	.short	0x010a
        /*022a*/ 	.byte	0x3f
	.zero		1


	//   ....[26]....
        /*022c*/ 	.word	0x00005f80
        /*0230*/ 	.word	0x00000008
        /*0234*/ 	.word	0x00000000
        /*0238*/ 	.short	0x010a
        /*023a*/ 	.byte	0x3f
	.zero		1


	//   ....[27]....
        /*023c*/ 	.word	0x00005fd0
        /*0240*/ 	.word	0x0000000b
        /*0244*/ 	.word	0x00000000
        /*0248*/ 	.short	0x010a
        /*024a*/ 	.byte	0x3f
	.zero		1


	//----- nvinfo : EIATTR_NUM_MBARRIERS
	.align		4
.L_35:
        /*024c*/ 	.byte	0x03, 0x38
        /*024e*/ 	.short	0x000a


	//----- nvinfo : EIATTR_EXIT_INSTR_OFFSETS
	.align		4
        /*0250*/ 	.byte	0x04, 0x1c
        /*0252*/ 	.short	(.L_37 - .L_36)


	//   ....[0]....
.L_36:
        /*0254*/ 	.word	0x00000950


	//   ....[1]....
        /*0258*/ 	.word	0x00001160


	//   ....[2]....
        /*025c*/ 	.word	0x00004770


	//   ....[3]....
        /*0260*/ 	.word	0x00004cd0


	//   ....[4]....
        /*0264*/ 	.word	0x00005d30


	//----- nvinfo : EIATTR_MAX_THREADS
	.align		4
.L_37:
        /*0268*/ 	.byte	0x04, 0x05
        /*026a*/ 	.short	(.L_39 - .L_38)
.L_38:
        /*026c*/ 	.word	0x00000180
        /*0270*/ 	.word	0x00000001
        /*0274*/ 	.word	0x00000001


	//----- nvinfo : EIATTR_CRS_STACK_SIZE
	.align		4
.L_39:
        /*0278*/ 	.byte	0x04, 0x1e
        /*027a*/ 	.short	(.L_41 - .L_40)
.L_40:
        /*027c*/ 	.word	0x00000000


	//----- nvinfo : EIATTR_CBANK_PARAM_SIZE
	.align		4
.L_41:
        /*0280*/ 	.byte	0x03, 0x19
        /*0282*/ 	.short	0x0470


	//----- nvinfo : EIATTR_PARAM_CBANK
	.align		4
        /*0284*/ 	.byte	0x04, 0x0a
        /*0286*/ 	.short	(.L_43 - .L_42)
	.align		4
.L_42:
        /*0288*/ 	.word	index@(.nv.constant0._ZN7cutlass13device_kernelINS_4gemm6kernel13GemmUniversalIN4cute5tupleIJiiiiEEENS1_10collective13CollectiveMmaINS1_34MainloopSm90TmaGmmaWarpSpecializedILi4ENS5_IJNS4_1CILi2EEENSA_ILi1EEESC_EEENS1_35KernelTmaWarpSpecializedCooperativeEEENS5_IJNSA_ILi128EEENSA_ILi64EEENSA_ILi32EEEEEENS_10bfloat16_tENS5_IJlSC_lEEESK_SL_NS4_8TiledMMAINS4_8MMA_AtomIJNS4_4SM904GMMA27MMA_64x64x16_F32BF16BF16_SSILNSP_5MajorE0ELSR_0ELNSP_7ScaleInE1ELSS_1EEEEEENS4_6LayoutISD_NS5_IJSC_NSA_ILi0EEESW_EEEEENS5_IJNS4_10UnderscoreESZ_SZ_EEEEENS4_13SM90_TMA_LOADENS4_14ComposedLayoutINS4_7SwizzleILi2ELi4ELi3EEENS4_18smem_ptr_flag_bitsILi16EEENSV_INS5_IJNSA_ILi8EEESI_EEENS5_IJSI_SC_EEEEEEEvNS4_8identityENS4_23SM90_TMA_LOAD_MULTICASTES1C_vS1D_EENS_8epilogue10collective6detail29Sm90TmaWarpSpecializedAdapterINS1H_15DefaultEpilogueISK_SL_SL_NS1G_6thread17LinearCombinationISK_Li1EffLNS1L_9ScaleType4KindE0ELNS_15FloatRoundStyleE2ESK_EENS1_15EpilogueDefaultEEEEEvvEEEEvNT_6ParamsE)
        /*028c*/ 	.short	0x0210
        /*028e*/ 	.short	0x0470


	//----- nvinfo : EIATTR_SW_WAR
	.align		4
.L_43:
        /*0290*/ 	.byte	0x04, 0x36
        /*0292*/ 	.short	(.L_45 - .L_44)
.L_44:
        /*0294*/ 	.word	0x00000008
.L_45:


//--------------------- .nv.callgraph             --------------------------
	.section	.nv.callgraph,"",@"SHT_CUDA_CALLGRAPH"
	.align	4
	.sectionentsize	8
	.align		4
        /*0000*/ 	.word	0x00000000
	.align		4
        /*0004*/ 	.word	0xffffffff
	.align		4
        /*0008*/ 	.word	index@(_ZN7cutlass13device_kernelINS_4gemm6kernel13GemmUniversalIN4cute5tupleIJiiiiEEENS1_10collective13CollectiveMmaINS1_34MainloopSm90TmaGmmaWarpSpecializedILi4ENS5_IJNS4_1CILi2EEENSA_ILi1EEESC_EEENS1_35KernelTmaWarpSpecializedCooperativeEEENS5_IJNSA_ILi128EEENSA_ILi64EEENSA_ILi32EEEEEENS_10bfloat16_tENS5_IJlSC_lEEESK_SL_NS4_8TiledMMAINS4_8MMA_AtomIJNS4_4SM904GMMA27MMA_64x64x16_F32BF16BF16_SSILNSP_5MajorE0ELSR_0ELNSP_7ScaleInE1ELSS_1EEEEEENS4_6LayoutISD_NS5_IJSC_NSA_ILi0EEESW_EEEEENS5_IJNS4_10UnderscoreESZ_SZ_EEEEENS4_13SM90_TMA_LOADENS4_14ComposedLayoutINS4_7SwizzleILi2ELi4ELi3EEENS4_18smem_ptr_flag_bitsILi16EEENSV_INS5_IJNSA_ILi8EEESI_EEENS5_IJSI_SC_EEEEEEEvNS4_8identityENS4_23SM90_TMA_LOAD_MULTICASTES1C_vS1D_EENS_8epilogue10collective6detail29Sm90TmaWarpSpecializedAdapterINS1H_15DefaultEpilogueISK_SL_SL_NS1G_6thread17LinearCombinationISK_Li1EffLNS1L_9ScaleType4KindE0ELNS_15FloatRoundStyleE2ESK_EENS1_15EpilogueDefaultEEEEEvvEEEEvNT_6ParamsE)
	.align		4
        /*000c*/ 	.word	index@(__assertfail)
	.align		4
        /*0010*/ 	.word	0x00000000
	.align		4
        /*0014*/ 	.word	0xfffffffe
	.align		4
        /*0018*/ 	.word	0x00000000
	.align		4
        /*001c*/ 	.word	0xfffffffd
	.align		4
        /*0020*/ 	.word	0x00000000
	.align		4
        /*0024*/ 	.word	0xfffffffc


//--------------------- .nv.constant4             --------------------------
	.section	.nv.constant4,"a",@progbits
	.align	8
	.align		8
.nv.constant4:
        /*0000*/ 	.dword	__assertfail
	.align		8
        /*0008*/ 	.dword	__unnamed_1
	.align		8
        /*0010*/ 	.dword	_ZN39_INTERNAL_74996239_4_k_cu_1273d8e7_37054cuda3std3__45__cpo5beginE
	.align		8
        /*0018*/ 	.dword	_ZN39_INTERNAL_74996239_4_k_cu_1273d8e7_37054cuda3std3__45__cpo3endE
	.align		8
        /*0020*/ 	.dword	_ZN39_INTERNAL_74996239_4_k_cu_1273d8e7_37054cuda3std3__45__cpo6cbeginE
	.align		8
        /*0028*/ 	.dword	_ZN39_INTERNAL_74996239_4_k_cu_1273d8e7_37054cuda3std3__45__cpo4cendE
	.align		8
        /*0030*/ 	.dword	_ZN39_INTERNAL_74996239_4_k_cu_1273d8e7_37054cuda3std3__441_GLOBAL__N__74996239_4_k_cu_1273d8e7_37056ignoreE
	.align		8
        /*0038*/ 	.dword	_ZN39_INTERNAL_74996239_4_k_cu_1273d8e7_37054cuda3std3__419piecewise_constructE
	.align		8
        /*0040*/ 	.dword	_ZN39_INTERNAL_74996239_4_k_cu_1273d8e7_37054cuda3std3__48in_placeE
	.align		8
        /*0048*/ 	.dword	_ZN39_INTERNAL_74996239_4_k_cu_1273d8e7_37054cuda3std6ranges3__45__cpo4swapE
	.align		8
        /*0050*/ 	.dword	_ZN39_INTERNAL_74996239_4_k_cu_1273d8e7_37054cuda3std6ranges3__45__cpo9iter_moveE
	.align		8
        /*0058*/ 	.dword	_ZN39_INTERNAL_74996239_4_k_cu_1273d8e7_37054cute7productE
	.align		8
        /*0060*/ 	.dword	_ZN39_INTERNAL_74996239_4_k_cu_1273d8e7_37054cute1_E
	.align		8
        /*0068*/ 	.dword	$str$22
	.align		8
        /*0070*/ 	.dword	$str$23


//--------------------- .text._ZN7cutlass13device_kernelINS_4gemm6kernel13GemmUniversalIN4cute5tupleIJiiiiEEENS1_10collective13CollectiveMmaINS1_34MainloopSm90TmaGmmaWarpSpecializedILi4ENS5_IJNS4_1CILi2EEENSA_ILi1EEESC_EEENS1_35KernelTmaWarpSpecializedCooperativeEEENS5_IJNSA_ILi128EEENSA_ILi64EEENSA_ILi32EEEEEENS_10bfloat16_tENS5_IJlSC_lEEESK_SL_NS4_8TiledMMAINS4_8MMA_AtomIJNS4_4SM904GMMA27MMA_64x64x16_F32BF16BF16_SSILNSP_5MajorE0ELSR_0ELNSP_7ScaleInE1ELSS_1EEEEEENS4_6LayoutISD_NS5_IJSC_NSA_ILi0EEESW_EEEEENS5_IJNS4_10UnderscoreESZ_SZ_EEEEENS4_13SM90_TMA_LOADENS4_14ComposedLayoutINS4_7SwizzleILi2ELi4ELi3EEENS4_18smem_ptr_flag_bitsILi16EEENSV_INS5_IJNSA_ILi8EEESI_EEENS5_IJSI_SC_EEEEEEEvNS4_8identityENS4_23SM90_TMA_LOAD_MULTICASTES1C_vS1D_EENS_8epilogue10collective6detail29Sm90TmaWarpSpecializedAdapterINS1H_15DefaultEpilogueISK_SL_SL_NS1G_6thread17LinearCombinationISK_Li1EffLNS1L_9ScaleType4KindE0ELNS_15FloatRoundStyleE2ESK_EENS1_15EpilogueDefaultEEEEEvvEEEEvNT_6ParamsE --------------------------
	.section	.text._ZN7cutlass13device_kernelINS_4gemm6kernel13GemmUniversalIN4cute5tupleIJiiiiEEENS1_10collective13CollectiveMmaINS1_34MainloopSm90TmaGmmaWarpSpecializedILi4ENS5_IJNS4_1CILi2EEENSA_ILi1EEESC_EEENS1_35KernelTmaWarpSpecializedCooperativeEEENS5_IJNSA_ILi128EEENSA_ILi64EEENSA_ILi32EEEEEENS_10bfloat16_tENS5_IJlSC_lEEESK_SL_NS4_8TiledMMAINS4_8MMA_AtomIJNS4_4SM904GMMA27MMA_64x64x16_F32BF16BF16_SSILNSP_5MajorE0ELSR_0ELNSP_7ScaleInE1ELSS_1EEEEEENS4_6LayoutISD_NS5_IJSC_NSA_ILi0EEESW_EEEEENS5_IJNS4_10UnderscoreESZ_SZ_EEEEENS4_13SM90_TMA_LOADENS4_14ComposedLayoutINS4_7SwizzleILi2ELi4ELi3EEENS4_18smem_ptr_flag_bitsILi16EEENSV_INS5_IJNSA_ILi8EEESI_EEENS5_IJSI_SC_EEEEEEEvNS4_8identityENS4_23SM90_TMA_LOAD_MULTICASTES1C_vS1D_EENS_8epilogue10collective6detail29Sm90TmaWarpSpecializedAdapterINS1H_15DefaultEpilogueISK_SL_SL_NS1G_6thread17LinearCombinationISK_Li1EffLNS1L_9ScaleType4KindE0ELNS_15FloatRoundStyleE2ESK_EENS1_15EpilogueDefaultEEEEEvvEEEEvNT_6ParamsE,"ax",@progbits
	.align	128
.text._ZN7cutlass13device_kernelINS_4gemm6kernel13GemmUniversalIN4cute5tupleIJiiiiEEENS1_10collective13CollectiveMmaINS1_34MainloopSm90TmaGmmaWarpSpecializedILi4ENS5_IJNS4_1CILi2EEENSA_ILi1EEESC_EEENS1_35KernelTmaWarpSpecializedCooperativeEEENS5_IJNSA_ILi128EEENSA_ILi64EEENSA_ILi32EEEEEENS_10bfloat16_tENS5_IJlSC_lEEESK_SL_NS4_8TiledMMAINS4_8MMA_AtomIJNS4_4SM904GMMA27MMA_64x64x16_F32BF16BF16_SSILNSP_5MajorE0ELSR_0ELNSP_7ScaleInE1ELSS_1EEEEEENS4_6LayoutISD_NS5_IJSC_NSA_ILi0EEESW_EEEEENS5_IJNS4_10UnderscoreESZ_SZ_EEEEENS4_13SM90_TMA_LOADENS4_14ComposedLayoutINS4_7SwizzleILi2ELi4ELi3EEENS4_18smem_ptr_flag_bitsILi16EEENSV_INS5_IJNSA_ILi8EEESI_EEENS5_IJSI_SC_EEEEEEEvNS4_8identityENS4_23SM90_TMA_LOAD_MULTICASTES1C_vS1D_EENS_8epilogue10collective6detail29Sm90TmaWarpSpecializedAdapterINS1H_15DefaultEpilogueISK_SL_SL_NS1G_6thread17LinearCombinationISK_Li1EffLNS1L_9ScaleType4KindE0ELNS_15FloatRoundStyleE2ESK_EENS1_15EpilogueDefaultEEEEEvvEEEEvNT_6ParamsE:
        .type           _ZN7cutlass13device_kernelINS_4gemm6kernel13GemmUniversalIN4cute5tupleIJiiiiEEENS1_10collective13CollectiveMmaINS1_34MainloopSm90TmaGmmaWarpSpecializedILi4ENS5_IJNS4_1CILi2EEENSA_ILi1EEESC_EEENS1_35KernelTmaWarpSpecializedCooperativeEEENS5_IJNSA_ILi128EEENSA_ILi64EEENSA_ILi32EEEEEENS_10bfloat16_tENS5_IJlSC_lEEESK_SL_NS4_8TiledMMAINS4_8MMA_AtomIJNS4_4SM904GMMA27MMA_64x64x16_F32BF16BF16_SSILNSP_5MajorE0ELSR_0ELNSP_7ScaleInE1ELSS_1EEEEEENS4_6LayoutISD_NS5_IJSC_NSA_ILi0EEESW_EEEEENS5_IJNS4_10UnderscoreESZ_SZ_EEEEENS4_13SM90_TMA_LOADENS4_14ComposedLayoutINS4_7SwizzleILi2ELi4ELi3EEENS4_18smem_ptr_flag_bitsILi16EEENSV_INS5_IJNSA_ILi8EEESI_EEENS5_IJSI_SC_EEEEEEEvNS4_8identityENS4_23SM90_TMA_LOAD_MULTICASTES1C_vS1D_EENS_8epilogue10collective6detail29Sm90TmaWarpSpecializedAdapterINS1H_15DefaultEpilogueISK_SL_SL_NS1G_6thread17LinearCombinationISK_Li1EffLNS1L_9ScaleType4KindE0ELNS_15FloatRoundStyleE2ESK_EENS1_15EpilogueDefaultEEEEEvvEEEEvNT_6ParamsE,@function
        .size           _ZN7cutlass13device_kernelINS_4gemm6kernel13GemmUniversalIN4cute5tupleIJiiiiEEENS1_10collective13CollectiveMmaINS1_34MainloopSm90TmaGmmaWarpSpecializedILi4ENS5_IJNS4_1CILi2EEENSA_ILi1EEESC_EEENS1_35KernelTmaWarpSpecializedCooperativeEEENS5_IJNSA_ILi128EEENSA_ILi64EEENSA_ILi32EEEEEENS_10bfloat16_tENS5_IJlSC_lEEESK_SL_NS4_8TiledMMAINS4_8MMA_AtomIJNS4_4SM904GMMA27MMA_64x64x16_F32BF16BF16_SSILNSP_5MajorE0ELSR_0ELNSP_7ScaleInE1ELSS_1EEEEEENS4_6LayoutISD_NS5_IJSC_NSA_ILi0EEESW_EEEEENS5_IJNS4_10UnderscoreESZ_SZ_EEEEENS4_13SM90_TMA_LOADENS4_14ComposedLayoutINS4_7SwizzleILi2ELi4ELi3EEENS4_18smem_ptr_flag_bitsILi16EEENSV_INS5_IJNSA_ILi8EEESI_EEENS5_IJSI_SC_EEEEEEEvNS4_8identityENS4_23SM90_TMA_LOAD_MULTICASTES1C_vS1D_EENS_8epilogue10collective6detail29Sm90TmaWarpSpecializedAdapterINS1H_15DefaultEpilogueISK_SL_SL_NS1G_6thread17LinearCombinationISK_Li1EffLNS1L_9ScaleType4KindE0ELNS_15FloatRoundStyleE2ESK_EENS1_15EpilogueDefaultEEEEEvvEEEEvNT_6ParamsE,(.L_x_133 - _ZN7cutlass13device_kernelINS_4gemm6kernel13GemmUniversalIN4cute5tupleIJiiiiEEENS1_10collective13CollectiveMmaINS1_34MainloopSm90TmaGmmaWarpSpecializedILi4ENS5_IJNS4_1CILi2EEENSA_ILi1EEESC_EEENS1_35KernelTmaWarpSpecializedCooperativeEEENS5_IJNSA_ILi128EEENSA_ILi64EEENSA_ILi32EEEEEENS_10bfloat16_tENS5_IJlSC_lEEESK_SL_NS4_8TiledMMAINS4_8MMA_AtomIJNS4_4SM904GMMA27MMA_64x64x16_F32BF16BF16_SSILNSP_5MajorE0ELSR_0ELNSP_7ScaleInE1ELSS_1EEEEEENS4_6LayoutISD_NS5_IJSC_NSA_ILi0EEESW_EEEEENS5_IJNS4_10UnderscoreESZ_SZ_EEEEENS4_13SM90_TMA_LOADENS4_14ComposedLayoutINS4_7SwizzleILi2ELi4ELi3EEENS4_18smem_ptr_flag_bitsILi16EEENSV_INS5_IJNSA_ILi8EEESI_EEENS5_IJSI_SC_EEEEEEEvNS4_8identityENS4_23SM90_TMA_LOAD_MULTICASTES1C_vS1D_EENS_8epilogue10collective6detail29Sm90TmaWarpSpecializedAdapterINS1H_15DefaultEpilogueISK_SL_SL_NS1G_6thread17LinearCombinationISK_Li1EffLNS1L_9ScaleType4KindE0ELNS_15FloatRoundStyleE2ESK_EENS1_15EpilogueDefaultEEEEEvvEEEEvNT_6ParamsE)
        .other          _ZN7cutlass13device_kernelINS_4gemm6kernel13GemmUniversalIN4cute5tupleIJiiiiEEENS1_10collective13CollectiveMmaINS1_34MainloopSm90TmaGmmaWarpSpecializedILi4ENS5_IJNS4_1CILi2EEENSA_ILi1EEESC_EEENS1_35KernelTmaWarpSpecializedCooperativeEEENS5_IJNSA_ILi128EEENSA_ILi64EEENSA_ILi32EEEEEENS_10bfloat16_tENS5_IJlSC_lEEESK_SL_NS4_8TiledMMAINS4_8MMA_AtomIJNS4_4SM904GMMA27MMA_64x64x16_F32BF16BF16_SSILNSP_5MajorE0ELSR_0ELNSP_7ScaleInE1ELSS_1EEEEEENS4_6LayoutISD_NS5_IJSC_NSA_ILi0EEESW_EEEEENS5_IJNS4_10UnderscoreESZ_SZ_EEEEENS4_13SM90_TMA_LOADENS4_14ComposedLayoutINS4_7SwizzleILi2ELi4ELi3EEENS4_18smem_ptr_flag_bitsILi16EEENSV_INS5_IJNSA_ILi8EEESI_EEENS5_IJSI_SC_EEEEEEEvNS4_8identityENS4_23SM90_TMA_LOAD_MULTICASTES1C_vS1D_EENS_8epilogue10collective6detail29Sm90TmaWarpSpecializedAdapterINS1H_15DefaultEpilogueISK_SL_SL_NS1G_6thread17LinearCombinationISK_Li1EffLNS1L_9ScaleType4KindE0ELNS_15FloatRoundStyleE2ESK_EENS1_15EpilogueDefaultEEEEEvvEEEEvNT_6ParamsE,@"STO_CUDA_ENTRY STV_DEFAULT"
_ZN7cutlass13device_kernelINS_4gemm6kernel13GemmUniversalIN4cute5tupleIJiiiiEEENS1_10collective13CollectiveMmaINS1_34MainloopSm90TmaGmmaWarpSpecializedILi4ENS5_IJNS4_1CILi2EEENSA_ILi1EEESC_EEENS1_35KernelTmaWarpSpecializedCooperativeEEENS5_IJNSA_ILi128EEENSA_ILi64EEENSA_ILi32EEEEEENS_10bfloat16_tENS5_IJlSC_lEEESK_SL_NS4_8TiledMMAINS4_8MMA_AtomIJNS4_4SM904GMMA27MMA_64x64x16_F32BF16BF16_SSILNSP_5MajorE0ELSR_0ELNSP_7ScaleInE1ELSS_1EEEEEENS4_6LayoutISD_NS5_IJSC_NSA_ILi0EEESW_EEEEENS5_IJNS4_10UnderscoreESZ_SZ_EEEEENS4_13SM90_TMA_LOADENS4_14ComposedLayoutINS4_7SwizzleILi2ELi4ELi3EEENS4_18smem_ptr_flag_bitsILi16EEENSV_INS5_IJNSA_ILi8EEESI_EEENS5_IJSI_SC_EEEEEEEvNS4_8identityENS4_23SM90_TMA_LOAD_MULTICASTES1C_vS1D_EENS_8epilogue10collective6detail29Sm90TmaWarpSpecializedAdapterINS1H_15DefaultEpilogueISK_SL_SL_NS1G_6thread17LinearCombinationISK_Li1EffLNS1L_9ScaleType4KindE0ELNS_15FloatRoundStyleE2ESK_EENS1_15EpilogueDefaultEEEEEvvEEEEvNT_6ParamsE:
[----:B------:R-:W0:Y:S01]  /*0000*/  LDC R1, c[0x0][0x28] ;  /* 0x00000a00ff017b82 */ /* 0x000e220000000800 */
[----:B------:R-:W1:Y:S01]  /*0010*/  S2R R18, SR_TID.X ;  /* 0x0000000000127919 */ /* 0x000e620000002100 */
[----:B------:R-:W-:Y:S01]  /*0020*/  ELECT P0, URZ, PT ;  /* 0x00000000003f782f */ /* 0x000fe20003800000 */
[----:B------:R-:W-:Y:S01]  /*0030*/  BSSY B0, `(.L_x_0) ;  /* 0x000000f000007945 */ /* 0x000fe20003800000 */
[--C-:B-1----:R-:W-:Y:S02]  /*0040*/  SHF.R.U32.HI R0, RZ, 0x5, R18.reuse ;  /* 0x00000005ff007819 */ /* 0x102fe40000011612 */
[----:B------:R-:W-:-:S03]  /*0050*/  SHF.R.U32.HI R3, RZ, 0x7, R18 ;  /* 0x00000007ff037819 */ /* 0x000fc60000011612 */
[----:B------:R-:W1:Y:S04]  /*0060*/  SHFL.IDX PT, R2, R0, RZ, 0x1f ;  /* 0x00001fff00027589 */ /* 0x000e6800000e0000 */
[----:B------:R2:W3:Y:S01]  /*0070*/  SHFL.IDX PT, R5, R3, RZ, 0x1f ;  /* 0x00001fff03057589 */ /* 0x0004e200000e0000 */
[----:B-1----:R-:W-:-:S13]  /*0080*/  ISETP.NE.OR P0, PT, R2, RZ, !P0 ;  /* 0x000000ff0200720c */ /* 0x002fda0004705670 */
[----:B0-23--:R-:W-:Y:S05]  /*0090*/  @P0 BRA `(.L_x_1) ;  /* 0x0000000000200947 */ /* 0x00dfea0003800000 */
[----:B------:R-:W-:Y:S02]  /*00a0*/  ULDC.64 UR4, c[0x0][0x198] ;  /* 0x0000660000047ab9 */ /* 0x000fe40000000a00 */
[----:B------:R-:W-:Y:S02]  /*00b0*/  UIADD3 UR6, UP0, UR4, 0xf0, URZ ;  /* 0x000000f004067890 */ /* 0x000fe4000ff1e03f */
[----:B------:R-:W-:Y:S02]  /*00c0*/  UIADD3 UR4, UP1, UR4, 0x1f0, URZ ;  /* 0x000001f004047890 */ /* 0x000fe4000ff3e03f */
[----:B------:R-:W-:Y:S02]  /*00d0*/  UIADD3.X UR7, URZ, UR5, URZ, UP0, !UPT ;  /* 0x000000053f077290 */ /* 0x000fe400087fe43f */
[----:B------:R-:W-:-:S07]  /*00e0*/  UIADD3.X UR5, URZ, UR5, URZ, UP1, !UPT ;  /* 0x000000053f057290 */ /* 0x000fce0008ffe43f */
[----:B------:R0:W-:Y:S02]  /*00f0*/  UTMACCTL.PF [UR6] ;  /* 0x00000000060079b9 */ /* 0x0001e40008040000 */
[----:B------:R0:W-:Y:S02]  /*0100*/  UTMACCTL.PF [UR4] ;  /* 0x00000000040079b9 */ /* 0x0001e40008040000 */
[----:B0-----:R-:W-:Y:S01]  /*0110*/  NOP ;  /* 0x0000000000007918 */ /* 0x001fe20000000000 */
.L_x_1:
[----:B------:R-:W-:Y:S05]  /*0120*/  BSYNC B0 ;  /* 0x0000000000007941 */ /* 0x000fea0003800000 */
.L_x_0:
[----:B------:R-:W0:Y:S02]  /*0130*/  SHFL.IDX PT, R3, R0, RZ, 0x1f ;  /* 0x00001fff00037589 */ /* 0x000e2400000e0000 */
[----:B0-----:R-:W-:-:S13]  /*0140*/  ISETP.NE.AND P0, PT, R3, RZ, PT ;  /* 0x000000ff0300720c */ /* 0x001fda0003f05270 */
[----:B------:R-:W-:Y:S05]  /*0150*/  @P0 BRA `(.L_x_2) ;  /* 0x0000000000580947 */ /* 0x000fea0003800000 */
[----:B------:R-:W0:Y:S01]  /*0160*/  S2UR UR8, SR_CgaCtaId ;  /* 0x00000000000879c3 */ /* 0x000e220000008800 */
[----:B------:R-:W-:Y:S01]  /*0170*/  UMOV UR4, 0x400 ;  /* 0x0000040000047882 */ /* 0x000fe20000000000 */
[----:B------:R-:W-:Y:S01]  /*0180*/  UMOV UR5, 0x1 ;  /* 0x0000000100057882 */ /* 0x000fe20000000000 */
[----:B------:R-:W-:Y:S01]  /*0190*/  UMOV UR6, 0x4 ;  /* 0x0000000400067882 */ /* 0x000fe20000000000 */
[----:B------:R-:W-:Y:S01]  /*01a0*/  ELECT P0, URZ, PT ;  /* 0x00000000003f782f */ /* 0x000fe20003800000 */
[----:B------:R-:W-:-:S04]  /*01b0*/  UIADD3 UR6, -UR6, 0x100000, URZ ;  /* 0x0010000006067890 */ /* 0x000fc8000fffe13f */
[----:B------:R-:W-:Y:S02]  /*01c0*/  USHF.L.U32 UR7, UR6, 0xb, URZ ;  /* 0x0000000b06077899 */ /* 0x000fe4000800063f */
[----:B------:R-:W-:Y:S02]  /*01d0*/  USHF.L.U32 UR6, UR6, 0x1, URZ ;  /* 0x0000000106067899 */ /* 0x000fe4000800063f */
[----:B0-----:R-:W-:Y:S02]  /*01e0*/  ULEA UR8, UR8, UR4, 0x18 ;  /* 0x0000000408087291 */ /* 0x001fe4000f8ec03f */
[----:B------:R-:W-:-:S04]  /*01f0*/  UIADD3 UR4, -UR5, 0x100000, URZ ;  /* 0x0010000005047890 */ /* 0x000fc8000fffe13f */
[----:B------:R-:W-:Y:S02]  /*0200*/  USHF.L.U32 UR5, UR4, 0xb, URZ ;  /* 0x0000000b04057899 */ /* 0x000fe4000800063f */
[----:B------:R-:W-:Y:S01]  /*0210*/  USHF.L.U32 UR4, UR4, 0x1, URZ ;  /* 0x0000000104047899 */ /* 0x000fe2000800063f */
[----:B------:R-:W0:Y:S11]  /*0220*/  FENCE.VIEW.ASYNC.S ;  /* 0x00000000000073c6 */ /* 0x000e360000000000 */
[----:B0-----:R0:W1:Y:S01]  /*0230*/  SYNCS.EXCH.64 URZ, [UR8], UR4 ;  /* 0x00000004083f75b2 */ /* 0x0010620008000100 */
[----:B------:R0:W2:Y:S01]  /*0240*/  SYNCS.EXCH.64 URZ, [UR8+0x20], UR6 ;  /* 0x00002006083f75b2 */ /* 0x0000a20008000100 */
[----:B------:R0:W3:Y:S01]  /*0250*/  SYNCS.EXCH.64 URZ, [UR8+0x8], UR4 ;  /* 0x00000804083f75b2 */ /* 0x0000e20008000100 */
[----:B------:R0:W4:Y:S01]  /*0260*/  SYNCS.EXCH.64 URZ, [UR8+0x28], UR6 ;  /* 0x00002806083f75b2 */ /* 0x0001220008000100 */
[----:B------:R0:W0:Y:S01]  /*0270*/  SYNCS.EXCH.64 URZ, [UR8+0x10], UR4 ;  /* 0x00001004083f75b2 */ /* 0x0000220008000100 */
[----:B------:R0:W0:Y:S01]  /*0280*/  SYNCS.EXCH.64 URZ, [UR8+0x30], UR6 ;  /* 0x00003006083f75b2 */ /* 0x0000220008000100 */
[----:B------:R0:W0:Y:S01]  /*0290*/  SYNCS.EXCH.64 URZ, [UR8+0x18], UR4 ;  /* 0x00001804083f75b2 */ /* 0x0000220008000100 */
[----:B------:R0:W0:Y:S01]  /*02a0*/  SYNCS.EXCH.64 URZ, [UR8+0x38], UR6 ;  /* 0x00003806083f75b2 */ /* 0x0000220008000100 */
[----:B------:R-:W-:Y:S01]  /*02b0*/  NOP ;  /* 0x0000000000007918 */ /* 0x000fe20000000000 */
.L_x_2:
[----:B------:R-:W-:Y:S01]  /*02c0*/  SHF.R.S32.HI R7, RZ, 0x1f, R18 ;  /* 0x0000001fff077819 */ /* 0x000fe20000011412 */
[----:B------:R-:W5:Y:S01]  /*02d0*/  SHFL.IDX PT, R0, R0, RZ, 0x1f ;  /* 0x00001fff00007589 */ /* 0x000f6200000e0000 */
[----:B0-----:R-:W0:Y:S01]  /*02e0*/  S2UR UR8, SR_CTAID.X ;  /* 0x00000000000879c3 */ /* 0x001e220000002500 */
[----:B------:R-:W-:Y:S02]  /*02f0*/  ELECT P0, URZ, PT ;  /* 0x00000000003f782f */ /* 0x000fe40003800000 */
[----:B------:R-:W-:Y:S01]  /*0300*/  LEA.HI R7, R7, R18, RZ, 0x7 ;  /* 0x0000001207077211 */ /* 0x000fe200078f38ff */
[----:B------:R-:W1:Y:S01]  /*0310*/  S2R R4, SR_CTAID.Y ;  /* 0x0000000000047919 */ /* 0x000e620000002600 */
[----:B------:R-:W-:Y:S01]  /*0320*/  SHF.R.S32.HI R8, RZ, 0x1f, R3 ;  /* 0x0000001fff087819 */ /* 0x000fe20000011403 */
[----:B------:R-:W-:Y:S01]  /*0330*/  ULDC UR4, c[0x0][0x150] ;  /* 0x0000540000047ab9 */ /* 0x000fe20000000800 */
[----:B------:R-:W-:Y:S01]  /*0340*/  LOP3.LUT R7, R7, 0xffffff80, RZ, 0xc0, !PT ;  /* 0xffffff8007077812 */ /* 0x000fe200078ec0ff */
[----:B------:R-:W-:Y:S01]  /*0350*/  NOP ;  /* 0x0000000000007918 */ /* 0x000fe20000000000 */
[----:B------:R-:W-:Y:S01]  /*0360*/  LEA.HI R8, R8, R3, RZ, 0x2 ;  /* 0x0000000308087211 */ /* 0x000fe200078f10ff */
[----:B------:R-:W2:Y:S01]  /*0370*/  LDC R10, c[0x0][0x144] ;  /* 0x00005100ff0a7b82 */ /* 0x000ea20000000800 */
[----:B------:R-:W-:Y:S01]  /*0380*/  NOP ;  /* 0x0000000000007918 */ /* 0x000fe20000000000 */
[----:B------:R-:W-:Y:S01]  /*0390*/  IMAD.IADD R6, R18, 0x1, -R7 ;  /* 0x0000000112067824 */ /* 0x000fe200078e0a07 */
[----:B------:R-:W-:Y:S01]  /*03a0*/  LOP3.LUT R8, R8, 0x3ffffffc, RZ, 0xc0, !PT ;  /* 0x3ffffffc08087812 */ /* 0x000fe200078ec0ff */
[----:B------:R-:W-:Y:S01]  /*03b0*/  IMAD.MOV.U32 R23, RZ, RZ, 0x1 ;  /* 0x00000001ff177424 */ /* 0x000fe200078e00ff */
[----:B------:R-:W-:-:S02]  /*03c0*/  ISETP.NE.AND P3, PT, R5, RZ, PT ;  /* 0x000000ff0500720c */ /* 0x000fc40003f65270 */
[----:B------:R-:W-:Y:S01]  /*03d0*/  SHF.R.S32.HI R7, RZ, 0x1f, R6 ;  /* 0x0000001fff077819 */ /* 0x000fe20000011406 */
[----:B------:R-:W-:Y:S01]  /*03e0*/  IMAD.IADD R8, R3, 0x1, -R8 ;  /* 0x0000000103087824 */ /* 0x000fe200078e0a08 */
[----:B------:R-:W3:Y:S02]  /*03f0*/  LDC R13, c[0x0][0x140] ;  /* 0x00005000ff0d7b82 */ /* 0x000ee40000000800 */
[----:B------:R-:W-:Y:S02]  /*0400*/  LEA.HI R7, R7, R6, RZ, 0x3 ;  /* 0x0000000607077211 */ /* 0x000fe400078f18ff */
[----:B-----5:R-:W-:Y:S02]  /*0410*/  ISETP.NE.OR P0, PT, R0, RZ, !P0 ;  /* 0x000000ff0000720c */ /* 0x020fe40004705670 */
[--C-:B------:R-:W-:Y:S02]  /*0420*/  SHF.R.S32.HI R0, RZ, 0x3, R7.reuse ;  /* 0x00000003ff007819 */ /* 0x100fe40000011407 */
[----:B------:R-:W-:-:S02]  /*0430*/  SHF.R.S32.HI R7, RZ, 0x1f, R7 ;  /* 0x0000001fff077819 */ /* 0x000fc40000011407 */
[----:B0-----:R-:W-:Y:S02]  /*0440*/  I2FP.F32.U32 R9, UR8 ;  /* 0x0000000800097c45 */ /* 0x001fe40008201000 */
[----:B------:R-:W-:-:S03]  /*0450*/  LEA.HI R7, R7, R0, RZ, 0x2 ;  /* 0x0000000007077211 */ /* 0x000fc600078f10ff */
[----:B------:R-:W-:Y:S01]  /*0460*/  FMUL R9, R9, UR4 ;  /* 0x0000000409097c20 */ /* 0x000fe20008400000 */
[----:B------:R-:W-:Y:S01]  /*0470*/  LOP3.LUT R7, R7, 0xfffffffc, RZ, 0xc0, !PT ;  /* 0xfffffffc07077812 */ /* 0x000fe200078ec0ff */
[----:B------:R-:W-:Y:S01]  /*0480*/  VOTEU.ALL UP0, P0 ;  /* 0x00000000003f7886 */ /* 0x000fe20000000000 */
[----:B-1----:R-:W-:Y:S01]  /*0490*/  I2FP.F32.U32 R3, R4 ;  /* 0x0000000400037245 */ /* 0x002fe20000201000 */
[----:B------:R-:W-:Y:S01]  /*04a0*/  ULDC UR4, c[0x0][0x154] ;  /* 0x0000550000047ab9 */ /* 0x000fe20000000800 */
[----:B------:R-:W-:Y:S01]  /*04b0*/  VOTEU.ALL UP1, P0 ;  /* 0x00000000003f7886 */ /* 0x000fe20000020000 */
[----:B------:R-:W0:Y:S01]  /*04c0*/  F2I.U32.TRUNC.NTZ R9, R9 ;  /* 0x0000000900097305 */ /* 0x000e22000020f000 */
[----:B------:R-:W-:Y:S01]  /*04d0*/  IMAD.IADD R7, R0, 0x1, -R7 ;  /* 0x0000000100077824 */ /* 0x000fe200078e0a07 */
[----:B------:R-:W1:Y:S01]  /*04e0*/  @!UP0 S2UR UR7, SR_CgaCtaId ;  /* 0x00000000000789c3 */ /* 0x000e620000008800 */
[----:B------:R-:W-:Y:S01]  /*04f0*/  FMUL R12, R3, UR4 ;  /* 0x00000004030c7c20 */ /* 0x000fe20008400000 */
[----:B------:R-:W-:Y:S01]  /*0500*/  UMOV UR4, 0x20 ;  /* 0x0000002000047882 */ /* 0x000fe20000000000 */
[----:B------:R-:W-:Y:S01]  /*0510*/  IMAD R8, R8, 0x4, R7 ;  /* 0x0000000408087824 */ /* 0x000fe200078e0207 */
[----:B------:R-:W-:Y:S01]  /*0520*/  @!UP0 UMOV UR6, 0x400 ;  /* 0x0000040000068882 */ /* 0x000fe20000000000 */
[----:B------:R-:W-:-:S04]  /*0530*/  @!UP0 UIADD3 UR4, -UR4, 0x100000, URZ ;  /* 0x0010000004048890 */ /* 0x000fc8000fffe13f */
[----:B------:R-:W-:Y:S02]  /*0540*/  @!UP0 USHF.L.U32 UR5, UR4, 0xb, URZ ;  /* 0x0000000b04058899 */ /* 0x000fe4000800063f */
[----:B------:R-:W-:Y:S01]  /*0550*/  @!UP0 USHF.L.U32 UR4, UR4, 0x1, URZ ;  /* 0x0000000104048899 */ /* 0x000fe2000800063f */
[----:B---3--:R-:W-:Y:S01]  /*0560*/  ISETP.EQ.U32.AND P2, PT, R13, 0x1, PT ;  /* 0x000000010d00780c */ /* 0x008fe20003f42070 */
[----:B------:R-:W3:Y:S01]  /*0570*/  F2I.U32.TRUNC.NTZ R12, R12 ;  /* 0x0000000c000c7305 */ /* 0x000ee2000020f000 */
[----:B------:R-:W-:Y:S01]  /*0580*/  LEA.HI R0, R8, R8, RZ, 0x1 ;  /* 0x0000000808007211 */ /* 0x000fe200078f08ff */
[----:B------:R-:W5:Y:S03]  /*0590*/  LDC R7, c[0x0][0x148] ;  /* 0x00005200ff077b82 */ /* 0x000f660000000800 */
[----:B------:R-:W-:Y:S01]  /*05a0*/  LOP3.LUT R11, R0, 0xfffffffe, RZ, 0xc0, !PT ;  /* 0xfffffffe000b7812 */ /* 0x000fe200078ec0ff */
[----:B0-----:R-:W-:Y:S01]  /*05b0*/  IMAD.MOV R15, RZ, RZ, -R9 ;  /* 0x000000ffff0f7224 */ /* 0x001fe200078e0a09 */
[----:B------:R-:W-:-:S03]  /*05c0*/  SHF.R.S32.HI R9, RZ, 0x1f, R2 ;  /* 0x0000001fff097819 */ /* 0x000fc60000011402 */
[----:B--2---:R-:W-:Y:S01]  /*05d0*/  IMAD R3, R10, R15, UR8 ;  /* 0x000000080a037e24 */ /* 0x004fe2000f8e020f */
[----:B------:R-:W-:Y:S01]  /*05e0*/  LEA.HI R9, R9, R2, RZ, 0x2 ;  /* 0x0000000209097211 */ /* 0x000fe200078f10ff */
[C---:B------:R-:W-:Y:S02]  /*05f0*/  IMAD.IADD R0, R8.reuse, 0x1, -R11 ;  /* 0x0000000108007824 */ /* 0x040fe400078e0a0b */
[----:B------:R-:W-:Y:S01]  /*0600*/  IMAD.SHL.U32 R11, R8, 0x4, RZ ;  /* 0x00000004080b7824 */ /* 0x000fe200078e00ff */
[----:B------:R-:W-:Y:S01]  /*0610*/  LOP3.LUT R9, R9, 0xfffffffc, RZ, 0xc0, !PT ;  /* 0xfffffffc09097812 */ /* 0x000fe200078ec0ff */
[----:B---3--:R-:W-:Y:S01]  /*0620*/  IMAD.MOV R24, RZ, RZ, -R12 ;  /* 0x000000ffff187224 */ /* 0x008fe200078e0a0c */
[----:B------:R-:W-:Y:S01]  /*0630*/  ISETP.NE.AND P4, PT, R0, R3, PT ;  /* 0x000000030000720c */ /* 0x000fe20003f85270 */
[----:B-1----:R-:W-:Y:S01]  /*0640*/  @!UP0 ULEA UR6, UR7, UR6, 0x18 ;  /* 0x0000000607068291 */ /* 0x002fe2000f8ec03f */
[----:B------:R-:W-:Y:S01]  /*0650*/  LOP3.LUT R22, R8, 0xc, R11, 0x78, !PT ;  /* 0x0000000c08167812 */ /* 0x000fe200078e780b */
[----:B------:R-:W-:Y:S01]  /*0660*/  IMAD.IADD R0, R2, 0x1, -R9 ;  /* 0x0000000102007824 */ /* 0x000fe200078e0a09 */
[----:B------:R-:W-:Y:S01]  /*0670*/  VOTEU.ALL UP0, P0 ;  /* 0x00000000003f7886 */ /* 0x000fe20000000000 */
[----:B------:R-:W-:Y:S01]  /*0680*/  LOP3.LUT P0, RZ, R6, 0x7, RZ, 0xc0, !PT ;  /* 0x0000000706ff7812 */ /* 0x000fe2000780c0ff */
[----:B------:R-:W-:-:S02]  /*0690*/  VIADD R6, R5, 0xffffffff ;  /* 0xffffffff05067836 */ /* 0x000fc40000000000 */
[----:B------:R-:W-:Y:S01]  /*06a0*/  ISETP.NE.AND P1, PT, R0, 0x3, PT ;  /* 0x000000030000780c */ /* 0x000fe20003f25270 */
[----:B-----5:R-:W-:Y:S01]  /*06b0*/  IMAD R9, R7, R24, R4 ;  /* 0x0000001807097224 */ /* 0x020fe200078e0204 */
[----:B------:R-:W-:Y:S02]  /*06c0*/  ISETP.LT.U32.AND P0, PT, R22, 0x2, !P0 ;  /* 0x000000021600780c */ /* 0x000fe40004701070 */
[----:B------:R-:W-:Y:S01]  /*06d0*/  ISETP.EQ.OR P1, PT, R0, RZ, !P1 ;  /* 0x000000ff0000720c */ /* 0x000fe20004f22670 */
[----:B------:R-:W0:Y:S02]  /*06e0*/  FENCE.VIEW.ASYNC.S ;  /* 0x00000000000073c6 */ /* 0x000e240000000000 */
[----:B0-----:R0:W1:Y:S01]  /*06f0*/  @!UP0 SYNCS.EXCH.64 URZ, [UR6+0x50], UR4 ;  /* 0x00005004063f85b2 */ /* 0x0010620008000100 */
[----:B------:R-:W-:Y:S02]  /*0700*/  @P4 LEA.HI R2, R22, R22, RZ, 0x1 ;  /* 0x0000001616024211 */ /* 0x000fe400078f08ff */
[----:B------:R-:W-:-:S02]  /*0710*/  ISETP.EQ.AND P1, PT, R5, RZ, P1 ;  /* 0x000000ff0500720c */ /* 0x000fc40000f22270 */
[----:B------:R-:W-:Y:S02]  /*0720*/  @P4 SHF.R.S32.HI R2, RZ, 0x1, R2 ;  /* 0x00000001ff024819 */ /* 0x000fe40000011402 */
[----:B------:R-:W-:Y:S02]  /*0730*/  ISETP.GE.U32.AND P6, PT, R6, 0x2, PT ;  /* 0x000000020600780c */ /* 0x000fe40003fc6070 */
[----:B------:R-:W-:Y:S02]  /*0740*/  @P4 ISETP.NE.AND P5, PT, R2, R9, PT ;  /* 0x000000090200420c */ /* 0x000fe40003fa5270 */
[----:B------:R-:W-:Y:S02]  /*0750*/  SEL R2, RZ, 0x1, !P0 ;  /* 0x00000001ff027807 */ /* 0x000fe40004000000 */
[----:B------:R-:W-:Y:S02]  /*0760*/  @P4 SEL R23, RZ, 0x1, P5 ;  /* 0x00000001ff174807 */ /* 0x000fe40002800000 */
[----:B------:R-:W-:Y:S01]  /*0770*/  SEL R19, RZ, 0x1, !P1 ;  /* 0x00000001ff137807 */ /* 0x000fe20004800000 */
[----:B------:R0:W2:Y:S01]  /*0780*/  @!UP1 SYNCS.EXCH.64 URZ, [UR6+0x58], UR4 ;  /* 0x00005804063f95b2 */ /* 0x0000a20008000100 */
[----:B------:R-:W-:Y:S01]  /*0790*/  LOP3.LUT R23, R23, R2, RZ, 0xc0, !PT ;  /* 0x0000000217177212 */ /* 0x000fe200078ec0ff */
[----:B------:R-:W-:Y:S01]  /*07a0*/  NOP ;  /* 0x0000000000007918 */ /* 0x000fe20000000000 */
[----:B------:R-:W-:Y:S01]  /*07b0*/  SEL R19, R19, 0x2, P6 ;  /* 0x0000000213137807 */ /* 0x000fe20003000000 */
[----:B------:R-:W-:Y:S06]  /*07c0*/  @!P2 BRA `(.L_x_3) ;  /* 0x000000000008a947 */ /* 0x000fec0003800000 */
[----:B-12-4-:R-:W-:Y:S01]  /*07d0*/  UCGABAR_ARV ;  /* 0x00000000000079c7 */ /* 0x016fe20008000000 */
[----:B------:R-:W-:Y:S05]  /*07e0*/  BRA `(.L_x_4) ;  /* 0x0000000000047947 */ /* 0x000fea0003800000 */
.L_x_3:
[----:B-12-4-:R-:W-:Y:S01]  /*07f0*/  NOP ;  /* 0x0000000000007918 */ /* 0x016fe20000000000 */
.L_x_4:
[----:B------:R-:W1:Y:S01]  /*0800*/  LDC R2, c[0x0][0x65c] ;  /* 0x00019700ff027b82 */ /* 0x000e620000000800 */
[----:B------:R-:W-:Y:S02]  /*0810*/  IMAD.U32 R8, RZ, RZ, UR8 ;  /* 0x00000008ff087e24 */ /* 0x000fe4000f8e00ff */
[----:B------:R-:W-:Y:S01]  /*0820*/  IMAD.MOV.U32 R9, RZ, RZ, RZ ;  /* 0x000000ffff097224 */ /* 0x000fe200078e00ff */
[----:B-1----:R-:W-:-:S04]  /*0830*/  ISETP.NE.AND P1, PT, R2, 0x1, PT ;  /* 0x000000010200780c */ /* 0x002fc80003f25270 */
[----:B------:R-:W-:-:S09]  /*0840*/  P2R R5, PR, RZ, 0x2 ;  /* 0x00000002ff057803 */ /* 0x000fd20000000000 */
[----:B------:R-:W1:Y:S01]  /*0850*/  @P1 LDC R17, c[0x0][0x10] ;  /* 0x00000400ff111b82 */ /* 0x000e620000000800 */
[----:B------:R-:W-:Y:S02]  /*0860*/  @P1 IMAD.MOV.U32 R5, RZ, RZ, RZ ;  /* 0x000000ffff051224 */ /* 0x000fe400078e00ff */
[----:B------:R-:W-:-:S05]  /*0870*/  @P1 IMAD.MOV.U32 R13, RZ, RZ, RZ ;  /* 0x000000ffff0d1224 */ /* 0x000fca00078e00ff */
[----:B------:R-:W2:Y:S01]  /*0880*/  @!P1 LDC R11, c[0x0][0xc] ;  /* 0x00000300ff0b9b82 */ /* 0x000ea20000000800 */
[----:B-1----:R-:W-:-:S04]  /*0890*/  @P1 IMAD.WIDE.U32 R16, R17, UR8, R4 ;  /* 0x0000000811101c25 */ /* 0x002fc8000f8e0004 */
[----:B------:R-:W-:Y:S02]  /*08a0*/  @P1 IMAD.IADD R17, R17, 0x1, R13 ;  /* 0x0000000111111824 */ /* 0x000fe400078e020d */
[----:B--2---:R-:W-:-:S04]  /*08b0*/  @!P1 IMAD.WIDE.U32 R8, R4, R11, R8 ;  /* 0x0000000b04089225 */ /* 0x004fc800078e0008 */
[----:B------:R-:W-:Y:S02]  /*08c0*/  @!P1 IMAD.MOV.U32 R16, RZ, RZ, R8 ;  /* 0x000000ffff109224 */ /* 0x000fe400078e0008 */
[----:B------:R-:W-:Y:S01]  /*08d0*/  @!P1 IMAD.MOV.U32 R17, RZ, RZ, R9 ;  /* 0x000000ffff119224 */ /* 0x000fe200078e0009 */
[----:B------:R-:W-:Y:S06]  /*08e0*/  @!P2 BRA `(.L_x_5) ;  /* 0x00000000000ca947 */ /* 0x000fec0003800000 */
[----:B------:R-:W-:Y:S01]  /*08f0*/  UCGABAR_WAIT ;  /* 0x0000000000007dc7 */ /* 0x000fe20008000000 */
[----:B------:R-:W-:Y:S01]  /*0900*/  CCTL.IVALL ;  /* 0x00000000ff00798f */ /* 0x000fe20002000000 */
[----:B------:R-:W-:Y:S05]  /*0910*/  BRA `(.L_x_6) ;  /* 0x0000000000047947 */ /* 0x000fea0003800000 */
.L_x_5:
[----:B------:R-:W-:Y:S06]  /*0920*/  BAR.SYNC.DEFER_BLOCKING 0x0 ;  /* 0x0000000000007b1d */ /* 0x000fec0000010000 */
.L_x_6:
[----:B------:R-:W-:Y:S05]  /*0930*/  @!P3 BRA `(.L_x_7) ;  /* 0x0000003c0090b947 */ /* 0x000fea0003800000 */
[----:B------:R-:W-:-:S13]  /*0940*/  ISETP.GT.U32.AND P0, PT, R6, 0x1, PT ;  /* 0x000000010600780c */ /* 0x000fda0003f04070 */
[----:B0-----:R-:W-:Y:S05]  /*0950*/  @P0 EXIT ;  /* 0x000000000000094d */ /* 0x001fea0003800000 */
[----:B------:R-:W-:Y:S01]  /*0960*/  ULDC.64 UR4, c[0x0][0x650] ;  /* 0x0001940000047ab9 */ /* 0x000fe20000000a00 */
[----:B------:R-:W-:Y:S01]  /*0970*/  PRMT R0, RZ, 0x7610, R0 ;  /* 0x00007610ff007816 */ /* 0x000fe20000000000 */
[----:B------:R-:W-:Y:S01]  /*0980*/  IMAD.MOV.U32 R60, RZ, RZ, -0x1 ;  /* 0xffffffffff3c7424 */ /* 0x000fe200078e00ff */
[----:B------:R-:W-:Y:S01]  /*0990*/  ISETP.GE.U32.AND P0, PT, R16, UR4, PT ;  /* 0x0000000410007c0c */ /* 0x000fe2000bf06070 */
[----:B------:R-:W-:Y:S02]  /*09a0*/  IMAD.MOV.U32 R61, RZ, RZ, -0x1 ;  /* 0xffffffffff3d7424 */ /* 0x000fe400078e00ff */
[----:B------:R-:W-:Y:S01]  /*09b0*/  IMAD.MOV.U32 R59, RZ, RZ, -0x1 ;  /* 0xffffffffff3b7424 */ /* 0x000fe200078e00ff */
[----:B------:R-:W-:-:S13]  /*09c0*/  ISETP.GE.U32.AND.EX P0, PT, R17, UR5, PT, P0 ;  /* 0x0000000511007c0c */ /* 0x000fda000bf06100 */
[----:B------:R-:W-:Y:S05]  /*09d0*/  @P0 BRA `(.L_x_8) ;  /* 0x0000000400280947 */ /* 0x000fea0003800000 */
[----:B------:R-:W0:Y:S01]  /*09e0*/  LDC.64 R20, c[0x0][0x628] ;  /* 0x00018a00ff147b82 */ /* 0x000e220000000a00 */
[----:B------:R-:W-:Y:S02]  /*09f0*/  IMAD.MOV.U32 R8, RZ, RZ, R16 ;  /* 0x000000ffff087224 */ /* 0x000fe400078e0010 */
[----:B------:R-:W-:-:S05]  /*0a00*/  IMAD.MOV.U32 R9, RZ, RZ, R17 ;  /* 0x000000ffff097224 */ /* 0x000fca00078e0011 */
[----:B------:R-:W1:Y:S08]  /*0a10*/  LDC R0, c[0x0][0x630] ;  /* 0x00018c00ff007b82 */ /* 0x000e700000000800 */
[----:B------:R-:W2:Y:S01]  /*0a20*/  LDC.64 R26, c[0x0][0x620] ;  /* 0x00018800ff1a7b82 */ /* 0x000ea20000000a00 */
[----:B0-----:R-:W-:-:S04]  /*0a30*/  ISETP.NE.U32.AND P0, PT, R20, RZ, PT ;  /* 0x000000ff1400720c */ /* 0x001fc80003f05070 */
[----:B------:R-:W-:-:S13]  /*0a40*/  ISETP.NE.AND.EX P0, PT, R21, RZ, PT, P0 ;  /* 0x000000ff1500720c */ /* 0x000fda0003f05300 */
[----:B-12---:R-:W-:Y:S05]  /*0a50*/  @!P0 BRA `(.L_x_9) ;  /* 0x0000000000288947 */ /* 0x006fea0003800000 */
[----:B------:R-:W0:Y:S02]  /*0a60*/  LDC R13, c[0x0][0x634] ;  /* 0x00018d00ff0d7b82 */ /* 0x000e240000000800 */
[----:B0-----:R-:W-:-:S05]  /*0a70*/  IADD3 R13, P0, R16, R13, RZ ;  /* 0x0000000d100d7210 */ /* 0x001fca0007f1e0ff */
[----:B------:R-:W-:-:S04]  /*0a80*/  IMAD.X R15, RZ, RZ, R17, P0 ;  /* 0x000000ffff0f7224 */ /* 0x000fc800000e0611 */
[----:B------:R-:W-:-:S04]  /*0a90*/  IMAD.WIDE.U32 R8, R15, R20, RZ ;  /* 0x000000140f087225 */ /* 0x000fc800078e00ff */
[----:B------:R-:W-:-:S04]  /*0aa0*/  IMAD.WIDE.U32 R10, P0, R13, R21, R8 ;  /* 0x000000150d0a7225 */ /* 0x000fc80007800008 */
[----:B------:R-:W-:-:S04]  /*0ab0*/  IMAD.WIDE.U32 R8, R13, R20, RZ ;  /* 0x000000140d087225 */ /* 0x000fc800078e00ff */
[----:B------:R-:W-:Y:S01]  /*0ac0*/  IMAD.X R13, RZ, RZ, RZ, P0 ;  /* 0x000000ffff0d7224 */ /* 0x000fe200000e06ff */
[----:B------:R-:W-:Y:S01]  /*0ad0*/  IADD3 RZ, P0, R9, R10, RZ ;  /* 0x0000000a09ff7210 */ /* 0x000fe20007f1e0ff */
[----:B------:R-:W-:-:S04]  /*0ae0*/  IMAD.MOV.U32 R12, RZ, RZ, R11 ;  /* 0x000000ffff0c7224 */ /* 0x000fc800078e000b */
[----:B------:R-:W-:-:S08]  /*0af0*/  IMAD.WIDE.U32.X R8, R15, R21, R12, P0 ;  /* 0x000000150f087225 */ /* 0x000fd000000e040c */
.L_x_9:
[----:B------:R-:W0:Y:S01]  /*0b00*/  LDC.64 R20, c[0x0][0x640] ;  /* 0x00019000ff147b82 */ /* 0x000e220000000a00 */
[--C-:B------:R-:W-:Y:S01]  /*0b10*/  SHF.R.U64 R59, R8, R0, R9.reuse ;  /* 0x00000000083b7219 */ /* 0x100fe20000001209 */
[----:B------:R-:W-:Y:S01]  /*0b20*/  IMAD R28, R7, R24, R4 ;  /* 0x00000018071c7224 */ /* 0x000fe200078e0204 */
[----:B------:R-:W-:Y:S01]  /*0b30*/  SHF.R.U32.HI R0, RZ, R0, R9 ;  /* 0x00000000ff007219 */ /* 0x000fe20000011609 */
[----:B------:R-:W-:Y:S01]  /*0b40*/  IMAD.MOV.U32 R25, RZ, RZ, 0x1 ;  /* 0x00000001ff197424 */ /* 0x000fe200078e00ff */
[----:B------:R-:W-:-:S03]  /*0b50*/  IADD3 R5, P0, RZ, -R59, RZ ;  /* 0x8000003bff057210 */ /* 0x000fc60007f1e0ff */
[----:B------:R-:W1:Y:S02]  /*0b60*/  LDC R6, c[0x0][0x618] ;  /* 0x00018600ff067b82 */ /* 0x000e640000000800 */
[----:B------:R-:W-:-:S04]  /*0b70*/  IMAD.X R9, RZ, RZ, ~R0, P0 ;  /* 0x000000ffff097224 */ /* 0x000fc800000e0e00 */
[-C--:B------:R-:W-:Y:S02]  /*0b80*/  IMAD R0, R9, R26.reuse, RZ ;  /* 0x0000001a09007224 */ /* 0x080fe400078e02ff */
[----:B------:R-:W2:Y:S01]  /*0b90*/  LDC R11, c[0x0][0x608] ;  /* 0x00018200ff0b7b82 */ /* 0x000ea20000000800 */
[----:B------:R-:W-:-:S04]  /*0ba0*/  IMAD.WIDE.U32 R8, R5, R26, R16 ;  /* 0x0000001a05087225 */ /* 0x000fc800078e0010 */
[----:B------:R-:W-:-:S03]  /*0bb0*/  IMAD R5, R5, R27, R0 ;  /* 0x0000001b05057224 */ /* 0x000fc600078e0200 */
[----:B------:R-:W3:Y:S01]  /*0bc0*/  LDC R12, c[0x0][0x658] ;  /* 0x00019600ff0c7b82 */ /* 0x000ee20000000800 */
[----:B0-----:R-:W-:Y:S01]  /*0bd0*/  ISETP.NE.U32.AND P0, PT, R20, RZ, PT ;  /* 0x000000ff1400720c */ /* 0x001fe20003f05070 */
[----:B------:R-:W-:Y:S02]  /*0be0*/  IMAD.IADD R5, R9, 0x1, R5 ;  /* 0x0000000109057824 */ /* 0x000fe400078e0205 */
[----:B------:R-:W-:Y:S01]  /*0bf0*/  IMAD.MOV.U32 R9, RZ, RZ, -0x1 ;  /* 0xffffffffff097424 */ /* 0x000fe200078e00ff */
[----:B------:R-:W-:-:S03]  /*0c00*/  ISETP.NE.AND.EX P0, PT, R21, RZ, PT, P0 ;  /* 0x000000ff1500720c */ /* 0x000fc60003f05300 */
[----:B------:R-:W0:Y:S01]  /*0c10*/  LDC R15, c[0x0][0x600] ;  /* 0x00018000ff0f7b82 */ /* 0x000e220000000800 */
[-CC-:B-1----:R-:W-:Y:S02]  /*0c20*/  SHF.R.U64 R13, R8, R6.reuse, R5.reuse ;  /* 0x00000006080d7219 */ /* 0x182fe40000001205 */
[----:B------:R-:W-:-:S05]  /*0c30*/  SHF.R.U32.HI R0, RZ, R6, R5 ;  /* 0x00000006ff007219 */ /* 0x000fca0000011605 */
[----:B------:R-:W1:Y:S01]  /*0c40*/  LDC R14, c[0x0][0x648] ;  /* 0x00019200ff0e7b82 */ /* 0x000e620000000800 */
[-CC-:B--2---:R-:W-:Y:S02]  /*0c50*/  SHF.R.U64 R29, R13, R11.reuse, R0.reuse ;  /* 0x0000000b0d1d7219 */ /* 0x184fe40000001200 */
[----:B------:R-:W-:-:S05]  /*0c60*/  SHF.R.U32.HI R5, RZ, R11, R0 ;  /* 0x0000000bff057219 */ /* 0x000fca0000011600 */
[----:B------:R-:W2:Y:S01]  /*0c70*/  LDC R26, c[0x0][0x638] ;  /* 0x00018e00ff1a7b82 */ /* 0x000ea20000000800 */
[-CC-:B---3--:R-:W-:Y:S02]  /*0c80*/  SHF.R.U64 R24, R29, R12.reuse, R5.reuse ;  /* 0x0000000c1d187219 */ /* 0x188fe40000001205 */
[-C--:B------:R-:W-:Y:S02]  /*0c90*/  SHF.L.U32 R0, R9, R12.reuse, RZ ;  /* 0x0000000c09007219 */ /* 0x080fe400000006ff */
[----:B------:R-:W-:Y:S01]  /*0ca0*/  SHF.R.U32.HI R5, RZ, R12, R5 ;  /* 0x0000000cff057219 */ /* 0x000fe20000011605 */
[----:B------:R-:W-:Y:S01]  /*0cb0*/  IMAD.MOV.U32 R4, RZ, RZ, R24 ;  /* 0x000000ffff047224 */ /* 0x000fe200078e0018 */
[----:B------:R-:W-:Y:S01]  /*0cc0*/  LOP3.LUT R10, RZ, R0, RZ, 0x33, !PT ;  /* 0x00000000ff0a7212 */ /* 0x000fe200078e33ff */
[----:B------:R-:W3:Y:S01]  /*0cd0*/  LDC R27, c[0x0][0x610] ;  /* 0x00018400ff1b7b82 */ /* 0x000ee20000000800 */
[----:B------:R-:W-:Y:S05]  /*0ce0*/  @!P0 BRA `(.L_x_10) ;  /* 0x0000000000288947 */ /* 0x000fea0003800000 */
[----:B------:R-:W4:Y:S02]  /*0cf0*/  LDC R9, c[0x0][0x64c] ;  /* 0x00019300ff097b82 */ /* 0x000f240000000800 */
[----:B----4-:R-:W-:-:S05]  /*0d00*/  IADD3 R9, P0, R24, R9, RZ ;  /* 0x0000000918097210 */ /* 0x010fca0007f1e0ff */
        /* <DEDUP_REMOVED lines=8> */
.L_x_10:
[----:B-1----:R-:W-:Y:S01]  /*0d90*/  SHF.R.U64 R4, R4, R14, R5 ;  /* 0x0000000e04047219 */ /* 0x002fe20000001205 */
[----:B0-----:R-:W-:Y:S01]  /*0da0*/  VIADD R6, R15, 0xffffffff ;  /* 0xffffffff0f067836 */ /* 0x001fe20000000000 */
[----:B------:R-:W-:Y:S02]  /*0db0*/  SHF.L.U32 R0, R25, R12, RZ ;  /* 0x0000000c19007219 */ /* 0x000fe400000006ff */
[----:B------:R-:W-:Y:S01]  /*0dc0*/  LOP3.LUT R5, R29, R10, RZ, 0xc0, !PT ;  /* 0x0000000a1d057212 */ /* 0x000fe200078ec0ff */
[----:B------:R-:W-:Y:S01]  /*0dd0*/  IMAD.MOV R7, RZ, RZ, -R4 ;  /* 0x000000ffff077224 */ /* 0x000fe200078e0a04 */
[----:B------:R-:W-:Y:S02]  /*0de0*/  SEL R3, R3, R28, !P1 ;  /* 0x0000001c03037207 */ /* 0x000fe40004800000 */
[----:B------:R-:W-:Y:S01]  /*0df0*/  LOP3.LUT R6, R13, R6, RZ, 0xc0, !PT ;  /* 0x000000060d067212 */ /* 0x000fe200078ec0ff */
[----:B------:R-:W-:Y:S02]  /*0e00*/  IMAD R4, R0, R4, R5 ;  /* 0x0000000400047224 */ /* 0x000fe400078e0205 */
[----:B--2---:R-:W-:-:S02]  /*0e10*/  IMAD R0, R7, R26, R24 ;  /* 0x0000001a07007224 */ /* 0x004fc400078e0218 */
[----:B---3--:R-:W-:Y:S02]  /*0e20*/  IMAD R3, R4, R27, R3 ;  /* 0x0000001b04037224 */ /* 0x008fe400078e0203 */
[----:B------:R-:W-:Y:S02]  /*0e30*/  IMAD R60, R0, R15, R6 ;  /* 0x0000000f003c7224 */ /* 0x000fe400078e0206 */
[----:B------:R-:W-:-:S03]  /*0e40*/  IMAD.MOV.U32 R4, RZ, RZ, 0x1 ;  /* 0x00000001ff047424 */ /* 0x000fc600078e00ff */
[----:B------:R-:W-:Y:S02]  /*0e50*/  SEL R61, R60, R3, !P1 ;  /* 0x000000033c3d7207 */ /* 0x000fe40004800000 */
[----:B------:R-:W-:Y:S02]  /*0e60*/  PRMT R0, R4, 0x7610, R0 ;  /* 0x0000761004007816 */ /* 0x000fe40000000000 */
[----:B------:R-:W-:-:S07]  /*0e70*/  SEL R60, R3, R60, !P1 ;  /* 0x0000003c033c7207 */ /* 0x000fce0004800000 */
.L_x_8:
[----:B------:R-:W-:-:S08]  /*0e80*/  NOP ;  /* 0x0000000000007918 */ /* 0x000fd00000000000 */
[----:B------:R-:W0:Y:S02]  /*0e90*/  USETMAXREG.TRY_ALLOC.CTAPOOL UP0, 0xe8 ;  /* 0x000000e8000079c8 */ /* 0x000e240008000600 */
[----:B0-----:R-:W-:-:S13]  /*0ea0*/  PLOP3.LUT P0, PT, PT, PT, UP0, 0x80, 0x0 ;  /* 0x000000000000781c */ /* 0x001fda0003f0f008 */
[----:B------:R-:W-:Y:S05]  /*0eb0*/  @!P0 BRA `(.L_x_8) ;  /* 0xfffffffc00f08947 */ /* 0x000fea000383ffff */
[----:B------:R-:W-:Y:S01]  /*0ec0*/  ULDC.64 UR4, c[0x0][0x598] ;  /* 0x0001660000047ab9 */ /* 0x000fe20000000a00 */
[----:B------:R-:W-:Y:S01]  /*0ed0*/  ULDC.64 UR36, c[0x0][0x208] ;  /* 0x0000820000247ab9 */ /* 0x000fe20000000a00 */
[----:B------:R-:W-:-:S04]  /*0ee0*/  ISETP.NE.U32.AND P0, PT, RZ, UR4, PT ;  /* 0x00000004ff007c0c */ /* 0x000fc8000bf05070 */
[----:B------:R-:W-:-:S13]  /*0ef0*/  ISETP.NE.AND.EX P0, PT, RZ, UR5, PT, P0 ;  /* 0x00000005ff007c0c */ /* 0x000fda000bf05300 */
[----:B------:R-:W-:Y:S05]  /*0f00*/  @!P0 BRA `(.L_x_11) ;  /* 0x00000000001c8947 */ /* 0x000fea0003800000 */
[----:B------:R-:W0:Y:S02]  /*0f10*/  LDC.64 R4, c[0x0][0x598] ;  /* 0x00016600ff047b82 */ /* 0x000e240000000a00 */
[----:B0-----:R-:W2:Y:S02]  /*0f20*/  LDG.E.64 R4, desc[UR36][R4.64] ;  /* 0x0000002404047981 */ /* 0x001ea4000c1e1b00 */
[----:B--2---:R-:W-:-:S04]  /*0f30*/  ISETP.NE.U32.AND P0, PT, R4, RZ, PT ;  /* 0x000000ff0400720c */ /* 0x004fc80003f05070 */
[----:B------:R-:W-:-:S13]  /*0f40*/  ISETP.NE.AND.EX P0, PT, R5, RZ, PT, P0 ;  /* 0x000000ff0500720c */ /* 0x000fda0003f05300 */
[----:B------:R-:W-:Y:S05]  /*0f50*/  @!P0 BRA `(.L_x_11) ;  /* 0x0000000000088947 */ /* 0x000fea0003800000 */
[----:B------:R0:W5:Y:S01]  /*0f60*/  LD.E R56, desc[UR36][R4.64] ;  /* 0x0000002404387980 */ /* 0x000162000c101900 */
[----:B------:R-:W-:Y:S05]  /*0f70*/  BRA `(.L_x_12) ;  /* 0x0000000000247947 */ /* 0x000fea0003800000 */
.L_x_11:
[----:B------:R-:W-:Y:S02]  /*0f80*/  ULDC.64 UR4, c[0x0][0x588] ;  /* 0x0001620000047ab9 */ /* 0x000fe40000000a00 */
[----:B------:R-:W-:-:S04]  /*0f90*/  ISETP.NE.U32.AND P0, PT, RZ, UR4, PT ;  /* 0x00000004ff007c0c */ /* 0x000fc8000bf05070 */
[----:B------:R-:W-:-:S13]  /*0fa0*/  ISETP.NE.AND.EX P0, PT, RZ, UR5, PT, P0 ;  /* 0x00000005ff007c0c */ /* 0x000fda000bf05300 */
[----:B------:R-:W-:Y:S05]  /*0fb0*/  @!P0 BRA `(.L_x_13) ;  /* 0x00000000000c8947 */ /* 0x000fea0003800000 */
[----:B------:R-:W0:Y:S02]  /*0fc0*/  LDC.64 R56, c[0x0][0x588] ;  /* 0x00016200ff387b82 */ /* 0x000e240000000a00 */
[----:B0-----:R1:W5:Y:S01]  /*0fd0*/  LDG.E R56, desc[UR36][R56.64] ;  /* 0x0000002438387981 */ /* 0x001362000c1e1900 */
[----:B------:R-:W-:Y:S05]  /*0fe0*/  BRA `(.L_x_12) ;  /* 0x0000000000087947 */ /* 0x000fea0003800000 */
.L_x_13:
[----:B------:R-:W-:Y:S02]  /*0ff0*/  ULDC UR4, c[0x0][0x580] ;  /* 0x0001600000047ab9 */ /* 0x000fe40000000800 */
[----:B------:R-:W-:-:S07]  /*1000*/  IMAD.U32 R56, RZ, RZ, UR4 ;  /* 0x00000004ff387e24 */ /* 0x000fce000f8e00ff */
.L_x_12:
[----:B------:R-:W-:Y:S02]  /*1010*/  ULDC.64 UR4, c[0x0][0x5a0] ;  /* 0x0001680000047ab9 */ /* 0x000fe40000000a00 */
[----:B------:R-:W-:-:S04]  /*1020*/  ISETP.NE.U32.AND P0, PT, RZ, UR4, PT ;  /* 0x00000004ff007c0c */ /* 0x000fc8000bf05070 */
[----:B------:R-:W-:-:S13]  /*1030*/  ISETP.NE.AND.EX P0, PT, RZ, UR5, PT, P0 ;  /* 0x00000005ff007c0c */ /* 0x000fda000bf05300 */
[----:B------:R-:W-:Y:S05]  /*1040*/  @!P0 BRA `(.L_x_14) ;  /* 0x00000000001c8947 */ /* 0x000fea0003800000 */
[----:B0-----:R-:W0:Y:S02]  /*1050*/  LDC.64 R4, c[0x0][0x5a0] ;  /* 0x00016800ff047b82 */ /* 0x001e240000000a00 */
[----:B0-----:R-:W2:Y:S02]  /*1060*/  LDG.E.64 R4, desc[UR36][R4.64] ;  /* 0x0000002404047981 */ /* 0x001ea4000c1e1b00 */
[----:B--2---:R-:W-:-:S04]  /*1070*/  ISETP.NE.U32.AND P0, PT, R4, RZ, PT ;  /* 0x000000ff0400720c */ /* 0x004fc80003f05070 */
[----:B------:R-:W-:-:S13]  /*1080*/  ISETP.NE.AND.EX P0, PT, R5, RZ, PT, P0 ;  /* 0x000000ff0500720c */ /* 0x000fda0003f05300 */
[----:B------:R-:W-:Y:S05]  /*1090*/  @!P0 BRA `(.L_x_14) ;  /* 0x0000000000088947 */ /* 0x000fea0003800000 */
[----:B-1----:R0:W5:Y:S01]  /*10a0*/  LD.E R57, desc[UR36][R4.64] ;  /* 0x0000002404397980 */ /* 0x002162000c101900 */
[----:B------:R-:W-:Y:S05]  /*10b0*/  BRA `(.L_x_15) ;  /* 0x0000000000247947 */ /* 0x000fea0003800000 */
.L_x_14:
[----:B------:R-:W-:Y:S02]  /*10c0*/  ULDC.64 UR4, c[0x0][0x590] ;  /* 0x0001640000047ab9 */ /* 0x000fe40000000a00 */
[----:B------:R-:W-:-:S04]  /*10d0*/  ISETP.NE.U32.AND P0, PT, RZ, UR4, PT ;  /* 0x00000004ff007c0c */ /* 0x000fc8000bf05070 */
[----:B------:R-:W-:-:S13]  /*10e0*/  ISETP.NE.AND.EX P0, PT, RZ, UR5, PT, P0 ;  /* 0x00000005ff007c0c */ /* 0x000fda000bf05300 */
[----:B------:R-:W-:Y:S05]  /*10f0*/  @!P0 BRA `(.L_x_16) ;  /* 0x00000000000c8947 */ /* 0x000fea0003800000 */
[----:B0-----:R-:W1:Y:S02]  /*1100*/  LDC.64 R4, c[0x0][0x590] ;  /* 0x00016400ff047b82 */ /* 0x001e640000000a00 */
[----:B-1----:R1:W5:Y:S01]  /*1110*/  LDG.E R57, desc[UR36][R4.64] ;  /* 0x0000002404397981 */ /* 0x002362000c1e1900 */
[----:B------:R-:W-:Y:S05]  /*1120*/  BRA `(.L_x_15) ;  /* 0x0000000000087947 */ /* 0x000fea0003800000 */
.L_x_16:
[----:B------:R-:W-:Y:S02]  /*1130*/  ULDC UR4, c[0x0][0x584] ;  /* 0x0001610000047ab9 */ /* 0x000fe40000000800 */
[----:B-1----:R-:W-:-:S07]  /*1140*/  IMAD.U32 R57, RZ, RZ, UR4 ;  /* 0x00000004ff397e24 */ /* 0x002fce000f8e00ff */
.L_x_15:
[----:B------:R-:W-:-:S13]  /*1150*/  LOP3.LUT P0, RZ, R0, 0xff, RZ, 0xc0, !PT ;  /* 0x000000ff00ff7812 */ /* 0x000fda000780c0ff */
[----:B------:R-:W-:Y:S05]  /*1160*/  @!P0 EXIT ;  /* 0x000000000000894d */ /* 0x000fea0003800000 */
[----:B------:R-:W-:Y:S01]  /*1170*/  ULDC UR4, c[0x0][0x28c] ;  /* 0x0000a30000047ab9 */ /* 0x000fe20000000800 */
[----:B------:R-:W-:Y:S01]  /*1180*/  LOP3.LUT R58, R19, 0x1, RZ, 0xfc, !PT ;  /* 0x00000001133a7812 */ /* 0x000fe200078efcff */
[----:B------:R-:W-:Y:S01]  /*1190*/  UIADD3 UR4, UR4, 0x1f, URZ ;  /* 0x0000001f04047890 */ /* 0x000fe2000fffe03f */
[----:B------:R-:W-:Y:S01]  /*11a0*/  UMOV UR38, URZ ;  /* 0x0000003f00267c82 */ /* 0x000fe20008000000 */
[----:B------:R-:W-:Y:S02]  /*11b0*/  UMOV UR39, URZ ;  /* 0x0000003f00277c82 */ /* 0x000fe40008000000 */
[----:B------:R-:W-:-:S04]  /*11c0*/  USHF.R.S32.HI UR5, URZ, 0x1f, UR4 ;  /* 0x0000001f3f057899 */ /* 0x000fc80008011404 */
[----:B------:R-:W-:-:S04]  /*11d0*/  ULEA.HI UR5, UR5, UR4, URZ, 0x5 ;  /* 0x0000000405057291 */ /* 0x000fc8000f8f283f */
[----:B------:R-:W-:-:S12]  /*11e0*/  USHF.R.S32.HI UR40, URZ, 0x5, UR5 ;  /* 0x000000053f287899 */ /* 0x000fd80008011405 */
.L_x_98:
[----:B------:R-:W-:Y:S01]  /*11f0*/  LOP3.LUT R0, R18, 0x80, RZ, 0xc0, !PT ;  /* 0x0000008012007812 */ /* 0x000fe200078ec0ff */
[----:B--2---:R-:W2:Y:S01]  /*1200*/  S2UR UR7, SR_CgaCtaId ;  /* 0x00000000000779c3 */ /* 0x004ea20000008800 */
[----:B------:R-:W-:Y:S02]  /*1210*/  UMOV UR6, 0x400 ;  /* 0x0000040000067882 */ /* 0x000fe40000000000 */
[----:B------:R-:W-:-:S06]  /*1220*/  SHF.R.U32.HI R0, RZ, 0x7, R0 ;  /* 0x00000007ff007819 */ /* 0x000fcc0000011600 */
[----:B---3--:R-:W3:Y:S01]  /*1230*/  SHFL.IDX PT, R0, R0, RZ, 0x1f ;  /* 0x00001fff00007589 */ /* 0x008ee200000e0000 */
[----:B--2---:R-:W-:Y:S01]  /*1240*/  ULEA UR6, UR7, UR6, 0x18 ;  /* 0x0000000607067291 */ /* 0x004fe2000f8ec03f */
[----:B---3--:R-:W-:-:S13]  /*1250*/  R2UR UR4, R0 ;  /* 0x00000000000472ca */ /* 0x008fda00000e0000 */
[----:B------:R-:W-:-:S04]  /*1260*/  ULEA.HI UR5, UR4, UR4, URZ, 0x1 ;  /* 0x0000000404057291 */ /* 0x000fc8000f8f083f */
[----:B------:R-:W-:-:S04]  /*1270*/  ULOP3.LUT UR5, UR5, 0xffffe, URZ, 0xc0, !UPT ;  /* 0x000ffffe05057892 */ /* 0x000fc8000f8ec03f */
[----:B------:R-:W-:-:S03]  /*1280*/  UIADD3 UR5, UR4, -UR5, URZ ;  /* 0x8000000504057290 */ /* 0x000fc6000fffe03f */
[----:B------:R-:W-:Y:S01]  /*1290*/  ULDC UR4, c[0x0][0x28c] ;  /* 0x0000a30000047ab9 */ /* 0x000fe20000000800 */
[----:B------:R-:W-:Y:S01]  /*12a0*/  ULEA UR5, UR5, UR6, 0xc ;  /* 0x0000000605057291 */ /* 0x000fe2000f8e603f */
[----:B------:R-:W-:-:S03]  /*12b0*/  ISETP.LT.AND P0, PT, RZ, UR4, PT ;  /* 0x00000004ff007c0c */ /* 0x000fc6000bf01270 */
[----:B------:R-:W-:-:S04]  /*12c0*/  UIADD3 UR5, UR5, 0x100, URZ ;  /* 0x0000010005057890 */ /* 0x000fc8000fffe03f */
[----:B------:R-:W-:-:S04]  /*12d0*/  USHF.R.U32.HI UR5, URZ, 0x4, UR5 ;  /* 0x000000043f057899 */ /* 0x000fc80008011605 */
[----:B------:R-:W-:Y:S02]  /*12e0*/  ULOP3.LUT UR41, UR5, 0x3fff, URZ, 0xc0, !UPT ;  /* 0x00003fff05297892 */ /* 0x000fe4000f8ec03f */
[----:B-1--45:R-:W-:Y:S10]  /*12f0*/  @P0 BRA `(.L_x_17) ;  /* 0x0000000000400947 */ /* 0x032ff40003800000 */
[----:B------:R-:W-:Y:S01]  /*1300*/  MOV R0, 0x0 ;  /* 0x0000000000007802 */ /* 0x000fe20000000f00 */
[----:B------:R-:W-:Y:S01]  /*1310*/  ULDC.64 UR4, c[0x4][0x68] ;  /* 0x01001a0000047ab9 */ /* 0x000fe20000000a00 */
[----:B------:R-:W-:Y:S01]  /*1320*/  ULDC.64 UR6, c[0x4][0x8] ;  /* 0x0100020000067ab9 */ /* 0x000fe20000000a00 */
[----:B01----:R-:W-:Y:S01]  /*1330*/  IMAD.U32 R4, RZ, RZ, UR4 ;  /* 0x00000004ff047e24 */ /* 0x003fe2000f8e00ff */
[----:B------:R0:W1:Y:S01]  /*1340*/  LDC.64 R14, c[0x4][R0] ;  /* 0x01000000000e7b82 */ /* 0x0000620000000a00 */
[----:B------:R-:W-:Y:S01]  /*1350*/  IMAD.U32 R5, RZ, RZ, UR5 ;  /* 0x00000005ff057e24 */ /* 0x000fe2000f8e00ff */
[----:B------:R-:W-:Y:S01]  /*1360*/  ULDC.64 UR4, c[0x4][0x70] ;  /* 0x01001c0000047ab9 */ /* 0x000fe20000000a00 */
[----:B------:R-:W-:Y:S02]  /*1370*/  IMAD.U32 R10, RZ, RZ, UR6 ;  /* 0x00000006ff0a7e24 */ /* 0x000fe4000f8e00ff */
[----:B------:R-:W-:Y:S02]  /*1380*/  IMAD.U32 R6, RZ, RZ, UR4 ;  /* 0x00000004ff067e24 */ /* 0x000fe4000f8e00ff */
[----:B------:R-:W-:-:S02]  /*1390*/  IMAD.U32 R7, RZ, RZ, UR5 ;  /* 0x00000005ff077e24 */ /* 0x000fc4000f8e00ff */
[----:B------:R-:W-:Y:S02]  /*13a0*/  IMAD.U32 R11, RZ, RZ, UR7 ;  /* 0x00000007ff0b7e24 */ /* 0x000fe4000f8e00ff */
[----:B------:R-:W-:Y:S02]  /*13b0*/  IMAD.MOV.U32 R8, RZ, RZ, 0x1e1 ;  /* 0x000001e1ff087424 */ /* 0x000fe400078e00ff */
[----:B------:R-:W-:Y:S02]  /*13c0*/  IMAD.MOV.U32 R12, RZ, RZ, 0x1 ;  /* 0x00000001ff0c7424 */ /* 0x000fe400078e00ff */
[----:B0-----:R-:W-:-:S07]  /*13d0*/  IMAD.MOV.U32 R13, RZ, RZ, RZ ;  /* 0x000000ffff0d7224 */ /* 0x001fce00078e00ff */
[----:B------:R-:W-:-:S07]  /*13e0*/  LEPC R20, `(.L_x_17) ;  /* 0x000000001014794e */ /* 0x000fce0000000000 */
[----:B-1---5:R-:W-:Y:S05]  /*13f0*/  CALL.ABS.NOINC R14 ;  /* 0x000000000e007343 */ /* 0x022fea0003c00000 */
.L_x_17:
[----:B------:R-:W-:-:S13]  /*1400*/  ISETP.NE.AND P0, PT, R58, 0x3, PT ;  /* 0x000000033a00780c */ /* 0x000fda0003f05270 */
[----:B------:R-:W-:Y:S05]  /*1410*/  @!P0 BRA `(.L_x_18) ;  /* 0x0000000000048947 */ /* 0x000fea0003800000 */
[----:B------:R-:W-:Y:S01]  /*1420*/  BPT.TRAP 0x1 ;  /* 0x000000040000795c */ /* 0x000fe20000300000 */
.L_x_18:
[----:B------:R-:W2:Y:S01]  /*1430*/  S2UR UR5, SR_CgaCtaId ;  /* 0x00000000000579c3 */ /* 0x000ea20000008800 */
[----:B------:R-:W-:Y:S01]  /*1440*/  UMOV UR4, 0x400 ;  /* 0x0000040000047882 */ /* 0x000fe20000000000 */
[----:B------:R-:W-:Y:S02]  /*1450*/  IMAD.U32 R0, RZ, RZ, UR38 ;  /* 0x00000026ff007e24 */ /* 0x000fe4000f8e00ff */
[----:B------:R-:W-:-:S03]  /*1460*/  IMAD.U32 R3, RZ, RZ, UR39 ;  /* 0x00000027ff037e24 */ /* 0x000fc6000f8e00ff */
[----:B------:R-:W-:Y:S01]  /*1470*/  SHF.L.U32 R0, R0, 0x1f, RZ ;  /* 0x0000001f00007819 */ /* 0x000fe200000006ff */
[----:B--2---:R-:W-:-:S06]  /*1480*/  ULEA UR4, UR5, UR4, 0x18 ;  /* 0x0000000405047291 */ /* 0x004fcc000f8ec03f */
[----:B------:R-:W-:-:S04]  /*1490*/  IMAD.U32 R6, RZ, RZ, UR4 ;  /* 0x00000004ff067e24 */ /* 0x000fc8000f8e00ff */
[----:B------:R-:W-:-:S04]  /*14a0*/  IMAD R3, R3, 0x8, R6 ;  /* 0x0000000803037824 */ /* 0x000fc800078e0206 */
[----:B------:R2:W3:Y:S01]  /*14b0*/  SYNCS.PHASECHK.TRANS64.TRYWAIT P1, [R3+URZ], R0 ;  /* 0x00000000030075a7 */ /* 0x0004e2000802017f */
[----:B------:R-:W-:Y:S05]  /*14c0*/  @!P0 BRA `(.L_x_19) ;  /* 0x0000000000048947 */ /* 0x000fea0003800000 */
[----:B------:R-:W-:Y:S01]  /*14d0*/  BPT.TRAP 0x1 ;  /* 0x000000040000795c */ /* 0x000fe20000300000 */
.L_x_19:
[----:B---3--:R-:W-:Y:S05]  /*14e0*/  @P1 BRA `(.L_x_20) ;  /* 0x0000000000081947 */ /* 0x008fea0003800000 */
[----:B------:R-:W3:Y:S02]  /*14f0*/  SYNCS.PHASECHK.TRANS64.TRYWAIT P1, [R3+URZ], R0 ;  /* 0x00000000030075a7 */ /* 0x000ee4000802017f */
[----:B---3--:R-:W-:Y:S05]  /*1500*/  @!P1 BRA `(.L_x_21) ;  /* 0x00000048000c9947 */ /* 0x008fea0003800000 */
.L_x_20:
[----:B------:R-:W-:-:S04]  /*1510*/  UISETP.LT.AND UP0, UPT, UR40, 0x1, UPT ;  /* 0x000000012800788c */ /* 0x000fc8000bf01270 */
[----:B------:R-:W-:-:S06]  /*1520*/  USEL UR4, UR40, 0x1, UP0 ;  /* 0x0000000128047887 */ /* 0x000fcc0008000000 */
[----:B--23--:R-:W-:Y:S01]  /*1530*/  IMAD.U32 R0, RZ, RZ, UR4 ;  /* 0x00000004ff007e24 */ /* 0x00cfe2000f8e00ff */
[----:B------:R-:W-:Y:S05]  /*1540*/  WARPSYNC.ALL ;  /* 0x0000000000007948 */ /* 0x000fea0003800000 */
[----:B------:R-:W-:-:S04]  /*1550*/  IADD3 R0, -R0, UR40, RZ ;  /* 0x0000002800007c10 */ /* 0x000fc8000fffe1ff */
[----:B------:R-:W-:Y:S02]  /*1560*/  ISETP.GE.AND P1, PT, R0, 0x1, PT ;  /* 0x000000010000780c */ /* 0x000fe40003f26270 */
[----:B------:R-:W-:Y:S01]  /*1570*/  R2UR UR4, R6 ;  /* 0x00000000060472ca */ /* 0x000fe200000e0000 */
[----:B------:R-:W-:Y:S01]  /*1580*/  ULOP3.LUT UR41, UR41, 0x10000, URZ, 0xfc, !UPT ;  /* 0x0001000029297892 */ /* 0x000fe2000f8efc3f */
[----:B------:R-:W-:Y:S01]  /*1590*/  WARPGROUP.ARRIVE ;  /* 0x00000000000079c5 */ /* 0x000fe20000000000 */
[----:B------:R-:W-:Y:S01]  /*15a0*/  UMOV UR5, 0x80000020 ;  /* 0x8000002000057882 */ /* 0x000fe20000000000 */
[----:B------:R-:W-:-:S09]  /*15b0*/  UMOV UR7, 0x80000020 ;  /* 0x8000002000077882 */ /* 0x000fd20000000000 */
[----:B------:R-:W-:-:S04]  /*15c0*/  UIADD3 UR4, UR4, 0x8100, URZ ;  /* 0x0000810004047890 */ /* 0x000fc8000fffe03f */
[----:B------:R-:W-:-:S04]  /*15d0*/  USHF.R.U32.HI UR4, URZ, 0x4, UR4 ;  /* 0x000000043f047899 */ /* 0x000fc80008011604 */
[----:B------:R-:W-:-:S04]  /*15e0*/  ULOP3.LUT UR4, UR4, 0x3fff, URZ, 0xc0, !UPT ;  /* 0x00003fff04047892 */ /* 0x000fc8000f8ec03f */
[----:B------:R-:W-:Y:S02]  /*15f0*/  ULOP3.LUT UR9, UR4, 0x10000, URZ, 0xfc, !UPT ;  /* 0x0001000004097892 */ /* 0x000fe4000f8efc3f */
[----:B------:R-:W-:Y:S02]  /*1600*/  ULEA UR4, UR39, UR41, 0x9 ;  /* 0x0000002927047291 */ /* 0x000fe4000f8e483f */
[----:B------:R-:W-:-:S09]  /*1610*/  ULEA UR6, UR39, UR9, 0x8 ;  /* 0x0000000927067291 */ /* 0x000fd2000f8e403f */
[----:B------:R-:W-:Y:S01]  /*1620*/  HGMMA.64x64x16.F32.BF16 R24, gdesc[UR4], RZ, !UPT, gsb0 ;  /* 0x00e00000041879f0 */ /* 0x000fe2000c0018ff */
[----:B------:R-:W-:Y:S02]  /*1630*/  UIADD3 UR4, UR4, 0x2, URZ ;  /* 0x0000000204047890 */ /* 0x000fe4000fffe03f */
[----:B------:R-:W-:Y:S01]  /*1640*/  UIADD3 UR6, UR6, 0x2, URZ ;  /* 0x0000000206067890 */ /* 0x000fe2000fffe03f */
[----:B------:R-:W-:Y:S01]  /*1650*/  UMOV UR5, 0x80000020 ;  /* 0x8000002000057882 */ /* 0x000fe20000000000 */
[----:B------:R-:W-:Y:S01]  /*1660*/  UMOV UR7, 0x80000020 ;  /* 0x8000002000077882 */ /* 0x000fe20000000000 */
[----:B------:R-:W-:Y:S02]  /*1670*/  WARPGROUP.DEPBAR.LE gsb0, 0x0 ;  /* 0x00008000000079c5 */ /* 0x000fe40000010000 */
[----:B------:R-:W-:-:S06]  /*1680*/  WARPGROUP.ARRIVE ;  /* 0x00000000000079c5 */ /* 0x000fcc0000000000 */
[----:B------:R-:W-:Y:S03]  /*1690*/  HGMMA.64x64x16.F32.BF16 R24, gdesc[UR4], R24, gsb0 ;  /* 0x00e00000041879f0 */ /* 0x000fe60008001818 */
[----:B------:R-:W-:Y:S02]  /*16a0*/  WARPGROUP.DEPBAR.LE gsb0, 0x0 ;  /* 0x00008000000079c5 */ /* 0x000fe40000010000 */
[----:B------:R-:W-:Y:S05]  /*16b0*/  @!P1 BRA `(.L_x_22) ;  /* 0x0000000000e49947 */ /* 0x000fea0003800000 */
[----:B------:R-:W-:Y:S02]  /*16c0*/  UIADD3 UR4, UR39, 0x1, URZ ;  /* 0x0000000127047890 */ /* 0x000fe4000fffe03f */
[----:B------:R-:W-:Y:S02]  /*16d0*/  IMAD.U32 R3, RZ, RZ, UR39 ;  /* 0x00000027ff037e24 */ /* 0x000fe4000f8e00ff */
[----:B------:R-:W-:-:S04]  /*16e0*/  UISETP.NE.AND UP0, UPT, UR4, 0x4, UPT ;  /* 0x000000040400788c */ /* 0x000fc8000bf05270 */
[----:B------:R-:W-:Y:S02]  /*16f0*/  USEL UR5, URZ, 0x1, UP0 ;  /* 0x000000013f057887 */ /* 0x000fe40008000000 */
[----:B------:R-:W-:Y:S02]  /*1700*/  USEL UR8, UR4, URZ, UP0 ;  /* 0x0000003f04087287 */ /* 0x000fe40008000000 */
[----:B------:R-:W-:-:S06]  /*1710*/  ULOP3.LUT UR5, UR38, UR5, URZ, 0x3c, !UPT ;  /* 0x0000000526057292 */ /* 0x000fcc000f8e3c3f */
[----:B------:R-:W-:-:S07]  /*1720*/  IMAD.U32 R7, RZ, RZ, UR5 ;  /* 0x00000005ff077e24 */ /* 0x000fce000f8e00ff */
.L_x_29:
[----:B------:R-:W-:Y:S05]  /*1730*/  @!P0 BRA `(.L_x_23) ;  /* 0x0000000000048947 */ /* 0x000fea0003800000 */
[----:B------:R-:W-:Y:S01]  /*1740*/  BPT.TRAP 0x1 ;  /* 0x000000040000795c */ /* 0x000fe20000300000 */
.L_x_23:
[----:B------:R-:W2:Y:S01]  /*1750*/  S2UR UR5, SR_CgaCtaId ;  /* 0x00000000000579c3 */ /* 0x000ea20000008800 */
[----:B------:R-:W-:Y:S01]  /*1760*/  UMOV UR4, 0x400 ;  /* 0x0000040000047882 */ /* 0x000fe20000000000 */
[----:B01----:R-:W-:Y:S01]  /*1770*/  IMAD.U32 R5, RZ, RZ, UR8 ;  /* 0x00000008ff057e24 */ /* 0x003fe2000f8e00ff */
[----:B------:R-:W-:Y:S01]  /*1780*/  SHF.L.U32 R4, R7, 0x1f, RZ ;  /* 0x0000001f07047819 */ /* 0x000fe200000006ff */
[----:B--2---:R-:W-:-:S06]  /*1790*/  ULEA UR4, UR5, UR4, 0x18 ;  /* 0x0000000405047291 */ /* 0x004fcc000f8ec03f */
[----:B------:R-:W-:-:S04]  /*17a0*/  IMAD.U32 R6, RZ, RZ, UR4 ;  /* 0x00000004ff067e24 */ /* 0x000fc8000f8e00ff */
[----:B------:R-:W-:-:S04]  /*17b0*/  IMAD R5, R5, 0x8, R6 ;  /* 0x0000000805057824 */ /* 0x000fc800078e0206 */
[----:B------:R0:W1:Y:S01]  /*17c0*/  SYNCS.PHASECHK.TRANS64.TRYWAIT P1, [R5+URZ], R4 ;  /* 0x00000004050075a7 */ /* 0x000062000802017f */
[----:B------:R-:W-:Y:S05]  /*17d0*/  @!P0 BRA `(.L_x_24) ;  /* 0x0000000000048947 */ /* 0x000fea0003800000 */
[----:B------:R-:W-:Y:S01]  /*17e0*/  BPT.TRAP 0x1 ;  /* 0x000000040000795c */ /* 0x000fe20000300000 */
.L_x_24:
[----:B-1----:R-:W-:Y:S05]  /*17f0*/  @P1 BRA `(.L_x_25) ;  /* 0x0000000000081947 */ /* 0x002fea0003800000 */
[----:B------:R-:W1:Y:S02]  /*1800*/  SYNCS.PHASECHK.TRANS64.TRYWAIT P1, [R5+URZ], R4 ;  /* 0x00000004050075a7 */ /* 0x000e64000802017f */
[----:B-1----:R-:W-:Y:S05]  /*1810*/  @!P1 BRA `(.L_x_26) ;  /* 0x00000044005c9947 */ /* 0x002fea0003800000 */
.L_x_25:
[----:B------:R-:W-:Y:S01]  /*1820*/  ULEA UR4, UR8, UR41, 0x9 ;  /* 0x0000002908047291 */ /* 0x000fe2000f8e483f */
[----:B------:R-:W-:Y:S01]  /*1830*/  WARPGROUP.ARRIVE ;  /* 0x00000000000079c5 */ /* 0x000fe20000000000 */
[----:B------:R-:W-:Y:S01]  /*1840*/  ULEA UR6, UR8, UR9, 0x8 ;  /* 0x0000000908067291 */ /* 0x000fe2000f8e403f */
[----:B------:R-:W-:Y:S01]  /*1850*/  UMOV UR5, 0x80000020 ;  /* 0x8000002000057882 */ /* 0x000fe20000000000 */
[----:B------:R-:W-:-:S07]  /*1860*/  UMOV UR7, 0x80000020 ;  /* 0x8000002000077882 */ /* 0x000fce0000000000 */
[----:B------:R-:W-:Y:S01]  /*1870*/  HGMMA.64x64x16.F32.BF16 R24, gdesc[UR4], R24, gsb0 ;  /* 0x00e00000041879f0 */ /* 0x000fe20008001818 */
        /* <DEDUP_REMOVED lines=9> */
[----:B------:R-:W-:Y:S01]  /*1910*/  BPT.TRAP 0x1 ;  /* 0x000000040000795c */ /* 0x000fe20000300000 */
.L_x_27:
[----:B------:R-:W-:-:S13]  /*1920*/  ISETP.NE.AND P1, PT, R23, RZ, PT ;  /* 0x000000ff1700720c */ /* 0x000fda0003f25270 */
[----:B01----:R-:W-:-:S04]  /*1930*/  @P1 IMAD R4, R3, 0x8, R6 ;  /* 0x0000000803041824 */ /* 0x003fc800078e0206 */
[----:B------:R-:W-:-:S05]  /*1940*/  @P1 VIADD R5, R4, 0x20 ;  /* 0x0000002004051836 */ /* 0x000fca0000000000 */
[----:B------:R-:W-:-:S04]  /*1950*/  @P1 PRMT R5, R22, 0x654, R5 ;  /* 0x0000065416051816 */ /* 0x000fc80000000005 */
[----:B------:R0:W-:Y:S01]  /*1960*/  @P1 SYNCS.ARRIVE.TRANS64.RED.A1T0 RZ, [R5+URZ], RZ ;  /* 0x000000ff05ff19a7 */ /* 0x0001e2000810043f */
[----:B------:R-:W-:-:S13]  /*1970*/  ISETP.GT.U32.AND P1, PT, R19, 0x1, PT ;  /* 0x000000011300780c */ /* 0x000fda0003f24070 */
[----:B0-----:R-:W-:Y:S05]  /*1980*/  @P1 BRA `(.L_x_28) ;  /* 0x0000000000041947 */ /* 0x001fea0003800000 */
[----:B------:R-:W-:Y:S01]  /*1990*/  BPT.TRAP 0x1 ;  /* 0x000000040000795c */ /* 0x000fe20000300000 */
.L_x_28:
[----:B------:R-:W-:Y:S01]  /*19a0*/  UIADD3 UR8, UR8, 0x1, URZ ;  /* 0x0000000108087890 */ /* 0x000fe2000fffe03f */
[C---:B------:R-:W-:Y:S01]  /*19b0*/  ISETP.GT.AND P2, PT, R0.reuse, 0x1, PT ;  /* 0x000000010000780c */ /* 0x040fe20003f44270 */
[----:B------:R-:W-:Y:S02]  /*19c0*/  VIADD R3, R3, 0x1 ;  /* 0x0000000103037836 */ /* 0x000fe40000000000 */
[----:B------:R-:W-:Y:S01]  /*19d0*/  UISETP.NE.AND UP0, UPT, UR8, 0x4, UPT ;  /* 0x000000040800788c */ /* 0x000fe2000bf05270 */
[----:B------:R-:W-:Y:S02]  /*19e0*/  VIADD R0, R0, 0xffffffff ;  /* 0xffffffff00007836 */ /* 0x000fe40000000000 */
[C---:B------:R-:W-:Y:S01]  /*19f0*/  ISETP.NE.AND P1, PT, R3.reuse, 0x4, PT ;  /* 0x000000040300780c */ /* 0x040fe20003f25270 */
[----:B------:R-:W-:Y:S02]  /*1a00*/  USEL UR4, URZ, 0x1, UP0 ;  /* 0x000000013f047887 */ /* 0x000fe40008000000 */
[----:B------:R-:W-:Y:S01]  /*1a10*/  USEL UR8, UR8, URZ, UP0 ;  /* 0x0000003f08087287 */ /* 0x000fe20008000000 */
[----:B------:R-:W-:-:S03]  /*1a20*/  SEL R3, R3, RZ, P1 ;  /* 0x000000ff03037207 */ /* 0x000fc60000800000 */
[----:B------:R-:W-:Y:S01]  /*1a30*/  LOP3.LUT R7, R7, UR4, RZ, 0x3c, !PT ;  /* 0x0000000407077c12 */ /* 0x000fe2000f8e3cff */
[----:B------:R-:W-:Y:S07]  /*1a40*/  @P2 BRA `(.L_x_29) ;  /* 0xfffffffc00382947 */ /* 0x000fee000383ffff */
.L_x_22:
[----:B------:R-:W2:Y:S02]  /*1a50*/  LDC R0, c[0x0][0x28c] ;  /* 0x0000a300ff007b82 */ /* 0x000ea40000000800 */
[----:B--2---:R-:W-:-:S13]  /*1a60*/  ISETP.GE.AND P1, PT, R0, 0x1, PT ;  /* 0x000000010000780c */ /* 0x004fda0003f26270 */
[----:B------:R-:W-:Y:S05]  /*1a70*/  @!P1 BRA `(.L_x_30) ;  /* 0x0000000000409947 */ /* 0x000fea0003800000 */
[----:B------:R-:W-:Y:S05]  /*1a80*/  @!P0 BRA `(.L_x_31) ;  /* 0x0000000000048947 */ /* 0x000fea0003800000 */
[----:B------:R-:W-:Y:S01]  /*1a90*/  BPT.TRAP 0x1 ;  /* 0x000000040000795c */ /* 0x000fe20000300000 */
.L_x_31:
[----:B------:R-:W-:Y:S01]  /*1aa0*/  ISETP.NE.AND P0, PT, R23, RZ, PT ;  /* 0x000000ff1700720c */ /* 0x000fe20003f05270 */
[----:B------:R-:W-:-:S12]  /*1ab0*/  UISETP.LT.AND UP1, UPT, UR40, 0x1, UPT ;  /* 0x000000012800788c */ /* 0x000fd8000bf21270 */
[----:B------:R-:W-:-:S05]  /*1ac0*/  VOTEU.ANY UP0, P0 ;  /* 0x00000000003f7886 */ /* 0x000fca0000000100 */
[----:B------:R-:W-:-:S04]  /*1ad0*/  @UP0 USEL UR4, UR40, 0x1, UP1 ;  /* 0x0000000128040887 */ /* 0x000fc80008800000 */
[----:B------:R-:W-:-:S06]  /*1ae0*/  @UP0 UIADD3 UR4, UR39, UR40, -UR4 ;  /* 0x0000002827040290 */ /* 0x000fcc000fffe804 */
[----:B------:R-:W-:-:S04]  /*1af0*/  IMAD.U32 R0, RZ, RZ, UR4 ;  /* 0x00000004ff007e24 */ /* 0x000fc8000f8e00ff */
[----:B------:R-:W-:-:S05]  /*1b00*/  @P0 IMAD.SHL.U32 R0, R0, 0x8, RZ ;  /* 0x0000000800000824 */ /* 0x000fca00078e00ff */
[----:B------:R-:W-:-:S04]  /*1b10*/  @P0 LOP3.LUT R0, R0, 0x18, RZ, 0xc0, !PT ;  /* 0x0000001800000812 */ /* 0x000fc800078ec0ff */
[----:B------:R-:W-:-:S04]  /*1b20*/  @P0 IADD3 R3, R6, 0x20, R0 ;  /* 0x0000002006030810 */ /* 0x000fc80007ffe000 */
[----:B------:R-:W-:-:S04]  /*1b30*/  @P0 PRMT R3, R22, 0x654, R3 ;  /* 0x0000065416030816 */ /* 0x000fc80000000003 */
[----:B------:R2:W-:Y:S01]  /*1b40*/  @P0 SYNCS.ARRIVE.TRANS64.RED.A1T0 RZ, [R3+URZ], RZ ;  /* 0x000000ff03ff09a7 */ /* 0x0005e2000810043f */
[----:B------:R-:W-:-:S13]  /*1b50*/  ISETP.GT.U32.AND P0, PT, R19, 0x1, PT ;  /* 0x000000011300780c */ /* 0x000fda0003f04070 */
[----:B--2---:R-:W-:Y:S05]  /*1b60*/  @P0 BRA `(.L_x_30) ;  /* 0x0000000000040947 */ /* 0x004fea0003800000 */
[----:B------:R-:W-:Y:S01]  /*1b70*/  BPT.TRAP 0x1 ;  /* 0x000000040000795c */ /* 0x000fe20000300000 */
.L_x_30:
[----:B------:R-:W2:Y:S01]  /*1b80*/  LDC R6, c[0x0][0x288] ;  /* 0x0000a200ff067b82 */ /* 0x000ea20000000800 */
[--C-:B------:R-:W-:Y:S01]  /*1b90*/  SHF.R.U32.HI R0, RZ, 0x2, R18.reuse ;  /* 0x00000002ff007819 */ /* 0x100fe20000011612 */
[----:B------:R-:W-:Y:S01]  /*1ba0*/  UIADD3 UR39, UR40, UR39, URZ ;  /* 0x0000002728277290 */ /* 0x000fe2000fffe03f */
[----:B01----:R-:W-:Y:S01]  /*1bb0*/  SHF.R.U32.HI R5, RZ, 0x7, R18 ;  /* 0x00000007ff057819 */ /* 0x003fe20000011612 */
[----:B------:R-:W-:Y:S01]  /*1bc0*/  IMAD.SHL.U32 R61, R61, 0x40, RZ ;  /* 0x000000403d3d7824 */ /* 0x000fe200078e00ff */
[----:B------:R-:W-:Y:S01]  /*1bd0*/  LOP3.LUT R3, R0, 0x7, RZ, 0xc0, !PT ;  /* 0x0000000700037812 */ /* 0x000fe200078ec0ff */
[----:B------:R-:W-:Y:S01]  /*1be0*/  USHF.R.U32.HI UR4, URZ, 0x2, UR39 ;  /* 0x000000023f047899 */ /* 0x000fe20008011627 */
[----:B------:R-:W-:Y:S01]  /*1bf0*/  LOP3.LUT R0, R5, 0x1, RZ, 0xc0, !PT ;  /* 0x0000000105007812 */ /* 0x000fe200078ec0ff */
[C---:B------:R-:W-:Y:S01]  /*1c00*/  IMAD.SHL.U32 R10, R18.reuse, 0x2, RZ ;  /* 0x00000002120a7824 */ /* 0x040fe200078e00ff */
[C---:B------:R-:W-:Y:S01]  /*1c10*/  LOP3.LUT R5, R18.reuse, 0x3, RZ, 0xc0, !PT ;  /* 0x0000000312057812 */ /* 0x040fe200078ec0ff */
[----:B------:R-:W-:Y:S01]  /*1c20*/  ULOP3.LUT UR4, UR4, 0x1, URZ, 0xc0, !UPT ;  /* 0x0000000104047892 */ /* 0x000fe2000f8ec03f */
[----:B------:R-:W-:Y:S01]  /*1c30*/  LOP3.LUT R4, R18, 0x60, RZ, 0xc0, !PT ;  /* 0x0000006012047812 */ /* 0x000fe200078ec0ff */
[----:B------:R-:W-:Y:S01]  /*1c40*/  ULDC UR8, c[0x0][0x284] ;  /* 0x0000a10000087ab9 */ /* 0x000fe20000000800 */
[----:B------:R-:W-:Y:S01]  /*1c50*/  IMAD.SHL.U32 R8, R0, 0x40, RZ ;  /* 0x0000004000087824 */ /* 0x000fe200078e00ff */
[----:B------:R-:W-:Y:S01]  /*1c60*/  UISETP.GT.U32.AND UP1, UPT, UR39, 0x3, UPT ;  /* 0x000000032700788c */ /* 0x000fe2000bf24070 */
[----:B------:R-:W-:Y:S01]  /*1c70*/  SHF.R.U32.HI R4, RZ, 0x1, R4 ;  /* 0x00000001ff047819 */ /* 0x000fe20000011604 */
[----:B------:R-:W-:Y:S01]  /*1c80*/  UISETP.NE.U32.AND UP0, UPT, UR4, 0x1, UPT ;  /* 0x000000010400788c */ /* 0x000fe2000bf05070 */
[----:B------:R-:W-:Y:S01]  /*1c90*/  SHF.R.S32.HI R15, RZ, 0x1f, R59 ;  /* 0x0000001fff0f7819 */ /* 0x000fe2000001143b */
[----:B------:R-:W-:Y:S01]  /*1ca0*/  ULDC.64 UR6, c[0x0][0x5d0] ;  /* 0x0001740000067ab9 */ /* 0x000fe20000000a00 */
[--C-:B------:R-:W-:Y:S01]  /*1cb0*/  IADD3 R7, RZ, -R4, -R3.reuse ;  /* 0x80000004ff077210 */ /* 0x100fe20007ffe803 */
[----:B------:R-:W-:Y:S01]  /*1cc0*/  UISETP.LT.U32.AND UP1, UPT, UR40, 0x4, UP1 ;  /* 0x000000042800788c */ /* 0x000fe20008f21070 */
[----:B------:R-:W-:Y:S01]  /*1cd0*/  LOP3.LUT R10, R61, 0x6, R10, 0xf8, !PT ;  /* 0x000000063d0a7812 */ /* 0x000fe200078ef80a */
[----:B------:R-:W-:Y:S01]  /*1ce0*/  UISETP.GT.U32.AND UP0, UPT, UR40, 0x3, !UP0 ;  /* 0x000000032800788c */ /* 0x000fe2000c704070 */
[----:B------:R-:W-:Y:S01]  /*1cf0*/  LOP3.LUT R3, R8, 0x40, R3, 0xe2, !PT ;  /* 0x0000004008037812 */ /* 0x000fe200078ee203 */
[----:B--2---:R-:W-:Y:S01]  /*1d00*/  IMAD R12, R5, -0x2, R6 ;  /* 0xfffffffe050c7824 */ /* 0x004fe200078e0206 */
[----:B------:R-:W-:Y:S01]  /*1d10*/  ISETP.GE.AND P0, PT, R61, R6, PT ;  /* 0x000000063d00720c */ /* 0x000fe20003f06270 */
[C---:B------:R-:W-:Y:S01]  /*1d20*/  IMAD.SHL.U32 R5, R60.reuse, 0x80, RZ ;  /* 0x000000803c057824 */ /* 0x040fe200078e00ff */
[----:B------:R-:W-:Y:S01]  /*1d30*/  SHF.R.S32.HI R11, RZ, 0x1f, R10 ;  /* 0x0000001fff0b7819 */ /* 0x000fe2000001140a */
[----:B------:R-:W-:Y:S01]  /*1d40*/  IMAD R6, R15, UR6, RZ ;  /* 0x000000060f067c24 */ /* 0x000fe2000f8e02ff */
[----:B------:R-:W-:Y:S01]  /*1d50*/  USEL UR5, URZ, 0x1, !UP1 ;  /* 0x000000013f057887 */ /* 0x000fe2000c800000 */
[----:B------:R-:W-:Y:S01]  /*1d60*/  IMAD.WIDE R8, R60, 0x80, RZ ;  /* 0x000000803c087825 */ /* 0x000fe200078e02ff */
[----:B------:R-:W-:Y:S01]  /*1d70*/  ISETP.GE.OR P0, PT, R5, UR8, P0 ;  /* 0x0000000805007c0c */ /* 0x000fe20008706670 */
[----:B------:R-:W-:-:S02]  /*1d80*/  USEL UR4, URZ, 0x1, !UP0 ;  /* 0x000000013f047887 */ /* 0x000fc4000c000000 */
[----:B------:R-:W-:Y:S01]  /*1d90*/  IMAD R0, R0, -0x40, R7 ;  /* 0xffffffc000007824 */ /* 0x000fe200078e0207 */
[----:B------:R-:W-:Y:S01]  /*1da0*/  LOP3.LUT R73, R8, R3, R4, 0xfe, !PT ;  /* 0x0000000308497212 */ /* 0x000fe200078efe04 */
[C---:B------:R-:W-:Y:S01]  /*1db0*/  IMAD R13, R59.reuse, UR7, R6 ;  /* 0x000000073b0d7c24 */ /* 0x040fe2000f8e0206 */
[----:B------:R-:W-:Y:S01]  /*1dc0*/  ULOP3.LUT UR39, UR39, 0x3, URZ, 0xc0, !UPT ;  /* 0x0000000327277892 */ /* 0x000fe2000f8ec03f */
[----:B------:R-:W-:Y:S01]  /*1dd0*/  IMAD.WIDE.U32 R6, R59, UR6, R10 ;  /* 0x000000063b067c25 */ /* 0x000fe2000f8e000a */
[----:B------:R-:W-:Y:S01]  /*1de0*/  ULOP3.LUT UR38, UR4, UR38, UR5, 0x96, !UPT ;  /* 0x0000002604267292 */ /* 0x000fe2000f8e9605 */
[----:B------:R-:W-:Y:S02]  /*1df0*/  IADD3 R3, -R5, UR8, R0 ;  /* 0x0000000805037c10 */ /* 0x000fe4000fffe100 */
[----:B------:R-:W-:Y:S02]  /*1e00*/  IMAD.IADD R7, R7, 0x1, R13 ;  /* 0x0000000107077824 */ /* 0x000fe400078e020d */
[----:B------:R-:W-:-:S02]  /*1e10*/  IMAD.IADD R4, R12, 0x1, -R61 ;  /* 0x000000010c047824 */ /* 0x000fc400078e0a3d */
[----:B------:R-:W-:Y:S01]  /*1e20*/  IMAD.MOV.U32 R0, RZ, RZ, -0x1 ;  /* 0xffffffffff007424 */ /* 0x000fe200078e00ff */
[----:B------:R-:W-:Y:S06]  /*1e30*/  @P0 BRA `(.L_x_32) ;  /* 0x0000002000a40947 */ /* 0x000fec0003800000 */
[----:B------:R-:W0:Y:S01]  /*1e40*/  LDC.64 R66, c[0x0][0x5c8] ;  /* 0x00017200ff427b82 */ /* 0x000e220000000a00 */
[----:B-----5:R-:W-:Y:S01]  /*1e50*/  FSETP.NEU.AND P0, PT, R57, RZ, PT ;  /* 0x000000ff3900720b */ /* 0x020fe20003f0d000 */
[----:B------:R-:W-:Y:S01]  /*1e60*/  BSSY B0, `(.L_x_32) ;  /* 0x0000226000007945 */ /* 0x000fe20003800000 */
[----:B------:R-:W-:-:S04]  /*1e70*/  ISETP.GT.AND P2, PT, R4, RZ, PT ;  /* 0x000000ff0400720c */ /* 0x000fc80003f44270 */
[----:B------:R-:W-:Y:S01]  /*1e80*/  ISETP.GT.AND P1, PT, R3, RZ, P2 ;  /* 0x000000ff0300720c */ /* 0x000fe20001724270 */
[-C--:B0-----:R-:W-:Y:S02]  /*1e90*/  IMAD R12, R9, R66.reuse, RZ ;  /* 0x00000042090c7224 */ /* 0x081fe400078e02ff */
[----:B------:R-:W-:-:S04]  /*1ea0*/  IMAD.WIDE.U32 R60, R73, R66, R6 ;  /* 0x00000042493c7225 */ /* 0x000fc800078e0006 */
[----:B------:R-:W-:-:S04]  /*1eb0*/  IMAD R5, R73, R67, R12 ;  /* 0x0000004349057224 */ /* 0x000fc800078e020c */
[----:B------:R-:W-:Y:S01]  /*1ec0*/  IMAD.IADD R75, R61, 0x1, R5 ;  /* 0x000000013d4b7824 */ /* 0x000fe200078e0205 */
[----:B------:R-:W-:Y:S06]  /*1ed0*/  @!P0 BRA `(.L_x_33) ;  /* 0x0000001400e88947 */ /* 0x000fec0003800000 */
[----:B------:R-:W0:Y:S01]  /*1ee0*/  LDC.64 R64, c[0x0][0x5b8] ;  /* 0x00016e00ff407b82 */ /* 0x000e220000000a00 */
[----:B------:R-:W-:-:S07]  /*1ef0*/  ULDC.64 UR4, c[0x0][0x5c0] ;  /* 0x0001700000047ab9 */ /* 0x000fce0000000a00 */
[----:B------:R-:W1:Y:S08]  /*1f00*/  LDC.64 R68, c[0x0][0x5b0] ;  /* 0x00016c00ff447b82 */ /* 0x000e700000000a00 */
[----:B------:R-:W2:Y:S01]  /*1f10*/  LDC.64 R70, c[0x0][0x5a8] ;  /* 0x00016a00ff467b82 */ /* 0x000ea20000000a00 */
[-C--:B0-----:R-:W-:Y:S02]  /*1f20*/  IMAD R6, R15, R64.reuse, RZ ;  /* 0x000000400f067224 */ /* 0x081fe400078e02ff */
[----:B------:R-:W-:-:S04]  /*1f30*/  IMAD.WIDE.U32 R62, R59, R64, R10 ;  /* 0x000000403b3e7225 */ /* 0x000fc800078e000a */
[----:B------:R-:W-:Y:S02]  /*1f40*/  IMAD R61, R59, R65, R6 ;  /* 0x000000413b3d7224 */ /* 0x000fe400078e0206 */
[-C--:B-1----:R-:W-:Y:S02]  /*1f50*/  IMAD R8, R9, R68.reuse, RZ ;  /* 0x0000004409087224 */ /* 0x082fe400078e02ff */
[----:B------:R-:W-:Y:S02]  /*1f60*/  IMAD.IADD R13, R63, 0x1, R61 ;  /* 0x000000013f0d7824 */ /* 0x000fe400078e023d */
[----:B------:R-:W-:Y:S02]  /*1f70*/  IMAD.MOV.U32 R12, RZ, RZ, R62 ;  /* 0x000000ffff0c7224 */ /* 0x000fe400078e003e */
[C---:B------:R-:W-:Y:S02]  /*1f80*/  IMAD R65, R73.reuse, R69, R8 ;  /* 0x0000004549417224 */ /* 0x040fe400078e0208 */
[----:B------:R-:W-:-:S04]  /*1f90*/  IMAD.WIDE.U32 R6, R73, R68, R12 ;  /* 0x0000004449067225 */ /* 0x000fc800078e000c */
[----:B------:R-:W-:Y:S01]  /*1fa0*/  IMAD.IADD R5, R7, 0x1, R65 ;  /* 0x0000000107057824 */ /* 0x000fe200078e0241 */
[----:B--2---:R-:W-:-:S04]  /*1fb0*/  LEA R14, P0, R6, R70, 0x1 ;  /* 0x00000046060e7211 */ /* 0x004fc800078008ff */
[----:B------:R-:W-:-:S05]  /*1fc0*/  LEA.HI.X R15, R6, R71, R5, 0x1, P0 ;  /* 0x00000047060f7211 */ /* 0x000fca00000f0c05 */
[----:B------:R0:W2:Y:S01]  /*1fd0*/  @P1 LDG.E.LTC128B.U16 R5, desc[UR36][R14.64] ;  /* 0x000000240e051981 */ /* 0x0000a2000c1e1520 */
[----:B------:R-:W-:Y:S01]  /*1fe0*/  IMAD.WIDE.U32 R6, R73, R68, R10 ;  /* 0x0000004449067225 */ /* 0x000fe200078e000a */
[----:B------:R-:W-:Y:S03]  /*1ff0*/  BSSY B1, `(.L_x_34) ;  /* 0x0000013000017945 */ /* 0x000fe60003800000 */
[----:B------:R-:W-:Y:S02]  /*2000*/  IMAD.IADD R7, R65, 0x1, R7 ;  /* 0x0000000141077824 */ /* 0x000fe400078e0207 */
[----:B------:R-:W-:Y:S01]  /*2010*/  IMAD.WIDE.U32 R20, R59, R64, R6 ;  /* 0x000000403b147225 */ /* 0x000fe200078e0006 */
[----:B0-----:R-:W-:-:S03]  /*2020*/  SHF.L.U64.HI R15, R68, 0x3, R69 ;  /* 0x00000003440f7819 */ /* 0x001fc60000010245 */
[----:B------:R-:W-:Y:S01]  /*2030*/  IMAD.IADD R7, R61, 0x1, R21 ;  /* 0x000000013d077824 */ /* 0x000fe200078e0215 */
[----:B------:R-:W-:Y:S01]  /*2040*/  LEA R6, P4, R20, R70, 0x1 ;  /* 0x0000004614067211 */ /* 0x000fe200078808ff */
[----:B------:R-:W-:-:S03]  /*2050*/  IMAD.SHL.U32 R14, R68, 0x8, RZ ;  /* 0x00000008440e7824 */ /* 0x000fc600078e00ff */
[----:B------:R-:W-:Y:S01]  /*2060*/  LEA.HI.X R7, R20, R71, R7, 0x1, P4 ;  /* 0x0000004714077211 */ /* 0x000fe200020f0c07 */
[----:B--2---:R-:W-:-:S04]  /*2070*/  IMAD.U32 R8, R5, 0x10000, RZ ;  /* 0x0001000005087824 */ /* 0x004fc800078e00ff */
[----:B------:R-:W-:Y:S01]  /*2080*/  FMUL R9, R8, R57 ;  /* 0x0000003908097220 */ /* 0x000fe20000400000 */
[----:B------:R-:W-:-:S03]  /*2090*/  LEA R8, P0, R60, UR4, 0x1 ;  /* 0x000000043c087c11 */ /* 0x000fc6000f8008ff */
[----:B------:R-:W-:Y:S01]  /*20a0*/  FFMA R24, R24, R56, R9 ;  /* 0x0000003818187223 */ /* 0x000fe20000000009 */
[----:B------:R-:W-:Y:S02]  /*20b0*/  LEA.HI.X R9, R60, UR5, R75, 0x1, P0 ;  /* 0x000000053c097c11 */ /* 0x000fe400080f0c4b */
[----:B------:R-:W-:Y:S02]  /*20c0*/  ISETP.GT.AND P0, PT, R4, 0x1, PT ;  /* 0x000000010400780c */ /* 0x000fe40003f04270 */
[----:B------:R-:W-:Y:S02]  /*20d0*/  F2FP.BF16.F32.PACK_AB R24, RZ, R24 ;  /* 0x00000018ff18723e */ /* 0x000fe400000010ff */
[----:B------:R-:W-:-:S03]  /*20e0*/  ISETP.GT.AND P3, PT, R3, RZ, P0 ;  /* 0x000000ff0300720c */ /* 0x000fc60000764270 */
[----:B------:R0:W-:Y:S10]  /*20f0*/  @P1 STG.E.U16 desc[UR36][R8.64], R24 ;  /* 0x0000001808001986 */ /* 0x0001f4000c101524 */
[----:B------:R-:W-:Y:S05]  /*2100*/  @!P3 BRA `(.L_x_35) ;  /* 0x000000000004b947 */ /* 0x000fea0003800000 */
[----:B------:R1:W5:Y:S02]  /*2110*/  LDG.E.LTC128B.U16 R5, desc[UR36][R6.64+0x2] ;  /* 0x0000022406057981 */ /* 0x000364000c1e1520 */
.L_x_35:
[----:B------:R-:W-:Y:S05]  /*2120*/  BSYNC B1 ;  /* 0x0000000000017941 */ /* 0x000fea0003800000 */
.L_x_34:
[----:B-----5:R-:W-:Y:S01]  /*2130*/  IMAD.U32 R12, R5, 0x10000, RZ ;  /* 0x00010000050c7824 */ /* 0x020fe200078e00ff */
[----:B------:R-:W-:Y:S01]  /*2140*/  ISETP.GT.AND P2, PT, R3, 0x8, P2 ;  /* 0x000000080300780c */ /* 0x000fe20001744270 */
[----:B------:R-:W-:Y:S01]  /*2150*/  IMAD.WIDE.U32 R20, R73, R68, R14 ;  /* 0x0000004449147225 */ /* 0x000fe200078e000e */
[----:B0-----:R-:W-:-:S03]  /*2160*/  PRMT R24, R5, 0x7610, R24 ;  /* 0x0000761005187816 */ /* 0x001fc60000000018 */
[----:B------:R-:W-:Y:S01]  /*2170*/  FMUL R12, R12, R57 ;  /* 0x000000390c0c7220 */ /* 0x000fe20000400000 */
[----:B------:R-:W-:Y:S01]  /*2180*/  IMAD.IADD R65, R65, 0x1, R21 ;  /* 0x0000000141417824 */ /* 0x000fe200078e0215 */
[----:B------:R-:W-:Y:S02]  /*2190*/  IADD3 R62, P1, R62, R20, RZ ;  /* 0x000000143e3e7210 */ /* 0x000fe40007f3e0ff */
[----:B------:R-:W-:-:S03]  /*21a0*/  FFMA R12, R25, R56, R12 ;  /* 0x00000038190c7223 */ /* 0x000fc6000000000c */
[----:B------:R-:W-:Y:S02]  /*21b0*/  IMAD.X R13, R65, 0x1, R13, P1 ;  /* 0x00000001410d7824 */ /* 0x000fe400008e060d */
[----:B------:R-:W-:Y:S02]  /*21c0*/  F2FP.BF16.F32.PACK_AB R12, RZ, R12 ;  /* 0x0000000cff0c723e */ /* 0x000fe400000010ff */
[----:B------:R-:W-:Y:S02]  /*21d0*/  LEA R14, P1, R62, R70, 0x1 ;  /* 0x000000463e0e7211 */ /* 0x000fe400078208ff */
[----:B------:R-:W-:Y:S02]  /*21e0*/  PRMT R21, R12, 0x7610, R21 ;  /* 0x000076100c157816 */ /* 0x000fe40000000015 */
[----:B------:R-:W-:-:S03]  /*21f0*/  LEA.HI.X R15, R62, R71, R13, 0x1, P1 ;  /* 0x000000473e0f7211 */ /* 0x000fc600008f0c0d */
[----:B------:R0:W-:Y:S04]  /*2200*/  @P3 STG.E.U16 desc[UR36][R8.64+0x2], R21 ;  /* 0x0000021508003986 */ /* 0x0001e8000c101524 */
[----:B------:R-:W2:Y:S01]  /*2210*/  @P2 LDG.E.LTC128B.U16 R24, desc[UR36][R14.64] ;  /* 0x000000240e182981 */ /* 0x000ea2000c1e1520 */
[----:B------:R-:W-:Y:S01]  /*2220*/  IADD3 R20, P1, R10, R20, RZ ;  /* 0x000000140a147210 */ /* 0x000fe20007f3e0ff */
[----:B------:R-:W-:Y:S01]  /*2230*/  BSSY B1, `(.L_x_36) ;  /* 0x0000011000017945 */ /* 0x000fe20003800000 */
[C---:B------:R-:W-:Y:S02]  /*2240*/  SHF.L.U64.HI R13, R66.reuse, 0x4, R67 ;  /* 0x00000004420d7819 */ /* 0x040fe40000010243 */
[----:B------:R-:W-:Y:S01]  /*2250*/  ISETP.GT.AND P0, PT, R3, 0x8, P0 ;  /* 0x000000080300780c */ /* 0x000fe20000704270 */
[----:B0-----:R-:W-:Y:S01]  /*2260*/  IMAD.X R21, R11, 0x1, R65, P1 ;  /* 0x000000010b157824 */ /* 0x001fe200008e0641 */
[----:B------:R-:W-:Y:S01]  /*2270*/  LEA R12, P1, R66, R8, 0x4 ;  /* 0x00000008420c7211 */ /* 0x000fe200078220ff */
[----:B------:R-:W-:-:S04]  /*2280*/  IMAD.WIDE.U32 R20, R59, R64, R20 ;  /* 0x000000403b147225 */ /* 0x000fc800078e0014 */
[----:B------:R-:W-:Y:S02]  /*2290*/  IMAD.X R13, R13, 0x1, R9, P1 ;  /* 0x000000010d0d7824 */ /* 0x000fe400008e0609 */
[----:B------:R-:W-:Y:S02]  /*22a0*/  IMAD.IADD R11, R61, 0x1, R21 ;  /* 0x000000013d0b7824 */ /* 0x000fe400078e0215 */
[----:B--2---:R-:W-:-:S04]  /*22b0*/  IMAD.U32 R10, R24, 0x10000, RZ ;  /* 0x00010000180a7824 */ /* 0x004fc800078e00ff */
[----:B------:R-:W-:Y:S01]  /*22c0*/  FMUL R5, R10, R57 ;  /* 0x000000390a057220 */ /* 0x000fe20000400000 */
[----:B------:R-:W-:-:S03]  /*22d0*/  LEA R10, P3, R20, R70, 0x1 ;  /* 0x00000046140a7211 */ /* 0x000fc600078608ff */
[----:B------:R-:W-:Y:S01]  /*22e0*/  FFMA R5, R26, R56, R5 ;  /* 0x000000381a057223 */ /* 0x000fe20000000005 */
[----:B------:R-:W-:-:S04]  /*22f0*/  LEA.HI.X R11, R20, R71, R11, 0x1, P3 ;  /* 0x00000047140b7211 */ /* 0x000fc800018f0c0b */
[----:B------:R-:W-:-:S05]  /*2300*/  F2FP.BF16.F32.PACK_AB R5, RZ, R5 ;  /* 0x00000005ff05723e */ /* 0x000fca00000010ff */
[----:B------:R0:W-:Y:S01]  /*2310*/  @P2 STG.E.U16 desc[UR36][R12.64], R5 ;  /* 0x000000050c002986 */ /* 0x0001e2000c101524 */
[----:B------:R-:W-:Y:S05]  /*2320*/  @!P0 BRA `(.L_x_37) ;  /* 0x0000000000048947 */ /* 0x000fea0003800000 */
[----:B------:R2:W5:Y:S02]  /*2330*/  LDG.E.LTC128B.U16 R24, desc[UR36][R10.64+0x2] ;  /* 0x000002240a187981 */ /* 0x000564000c1e1520 */
.L_x_37:
[----:B------:R-:W-:Y:S05]  /*2340*/  BSYNC B1 ;  /* 0x0000000000017941 */ /* 0x000fea0003800000 */
.L_x_36:
[----:B-----5:R-:W-:Y:S01]  /*2350*/  IMAD.U32 R14, R24, 0x10000, RZ ;  /* 0x00010000180e7824 */ /* 0x020fe200078e00ff */
[----:B------:R-:W-:Y:S01]  /*2360*/  ISETP.GT.AND P1, PT, R4, 0x8, PT ;  /* 0x000000080400780c */ /* 0x000fe20003f24270 */
[----:B------:R-:W-:Y:S02]  /*2370*/  BSSY B1, `(.L_x_38) ;  /* 0x0000008000017945 */ /* 0x000fe40003800000 */
[----:B------:R-:W-:Y:S01]  /*2380*/  FMUL R14, R14, R57 ;  /* 0x000000390e0e7220 */ /* 0x000fe20000400000 */
[----:B------:R-:W-:-:S03]  /*2390*/  ISETP.GT.AND P2, PT, R3, RZ, P1 ;  /* 0x000000ff0300720c */ /* 0x000fc60000f44270 */
[----:B------:R-:W-:-:S05]  /*23a0*/  FFMA R14, R27, R56, R14 ;  /* 0x000000381b0e7223 */ /* 0x000fca000000000e */
[----:B------:R-:W-:-:S05]  /*23b0*/  F2FP.BF16.F32.PACK_AB R14, RZ, R14 ;  /* 0x0000000eff0e723e */ /* 0x000fca00000010ff */
[----:B------:R3:W-:Y:S01]  /*23c0*/  @P0 STG.E.U16 desc[UR36][R12.64+0x2], R14 ;  /* 0x0000020e0c000986 */ /* 0x0007e2000c101524 */
[----:B------:R-:W-:Y:S05]  /*23d0*/  @!P2 BRA `(.L_x_39) ;  /* 0x000000000004a947 */ /* 0x000fea0003800000 */
[----:B------:R4:W5:Y:S02]  /*23e0*/  LDG.E.LTC128B.U16 R24, desc[UR36][R6.64+0x10] ;  /* 0x0000102406187981 */ /* 0x000964000c1e1520 */
.L_x_39:
[----:B------:R-:W-:Y:S05]  /*23f0*/  BSYNC B1 ;  /* 0x0000000000017941 */ /* 0x000fea0003800000 */
.L_x_38:
[----:B---3-5:R-:W-:Y:S01]  /*2400*/  IMAD.U32 R14, R24, 0x10000, RZ ;  /* 0x00010000180e7824 */ /* 0x028fe200078e00ff */
[----:B------:R-:W-:Y:S01]  /*2410*/  ISETP.GT.AND P0, PT, R4, 0x9, PT ;  /* 0x000000090400780c */ /* 0x000fe20003f04270 */
[----:B------:R-:W-:Y:S02]  /*2420*/  BSSY B1, `(.L_x_40) ;  /* 0x0000008000017945 */ /* 0x000fe40003800000 */
[----:B0-----:R-:W-:Y:S01]  /*2430*/  FMUL R5, R14, R57 ;  /* 0x000000390e057220 */ /* 0x001fe20000400000 */
[----:B------:R-:W-:-:S03]  /*2440*/  ISETP.GT.AND P3, PT, R3, RZ, P0 ;  /* 0x000000ff0300720c */ /* 0x000fc60000764270 */
[----:B------:R-:W-:-:S05]  /*2450*/  FFMA R5, R28, R56, R5 ;  /* 0x000000381c057223 */ /* 0x000fca0000000005 */
[----:B------:R-:W-:-:S05]  /*2460*/  F2FP.BF16.F32.PACK_AB R5, RZ, R5 ;  /* 0x00000005ff05723e */ /* 0x000fca00000010ff */
[----:B------:R0:W-:Y:S01]  /*2470*/  @P2 STG.E.U16 desc[UR36][R8.64+0x10], R5 ;  /* 0x0000100508002986 */ /* 0x0001e2000c101524 */
[----:B------:R-:W-:Y:S05]  /*2480*/  @!P3 BRA `(.L_x_41) ;  /* 0x000000000004b947 */ /* 0x000fea0003800000 */
[----:B------:R3:W5:Y:S02]  /*2490*/  LDG.E.LTC128B.U16 R24, desc[UR36][R6.64+0x12] ;  /* 0x0000122406187981 */ /* 0x000764000c1e1520 */
.L_x_41:
[----:B------:R-:W-:Y:S05]  /*24a0*/  BSYNC B1 ;  /* 0x0000000000017941 */ /* 0x000fea0003800000 */
.L_x_40:
[----:B-----5:R-:W-:Y:S01]  /*24b0*/  IMAD.U32 R14, R24, 0x10000, RZ ;  /* 0x00010000180e7824 */ /* 0x020fe200078e00ff */
[----:B------:R-:W-:Y:S01]  /*24c0*/  ISETP.GT.AND P1, PT, R3, 0x8, P1 ;  /* 0x000000080300780c */ /* 0x000fe20000f24270 */
[----:B------:R-:W-:Y:S02]  /*24d0*/  BSSY B1, `(.L_x_42) ;  /* 0x0000007000017945 */ /* 0x000fe40003800000 */
[----:B------:R-:W-:-:S04]  /*24e0*/  FMUL R14, R14, R57 ;  /* 0x000000390e0e7220 */ /* 0x000fc80000400000 */
[----:B------:R-:W-:-:S05]  /*24f0*/  FFMA R14, R29, R56, R14 ;  /* 0x000000381d0e7223 */ /* 0x000fca000000000e */
[----:B------:R-:W-:-:S05]  /*2500*/  F2FP.BF16.F32.PACK_AB R14, RZ, R14 ;  /* 0x0000000eff0e723e */ /* 0x000fca00000010ff */
[----:B------:R0:W-:Y:S01]  /*2510*/  @P3 STG.E.U16 desc[UR36][R8.64+0x12], R14 ;  /* 0x0000120e08003986 */ /* 0x0001e2000c101524 */
[----:B------:R-:W-:Y:S05]  /*2520*/  @!P1 BRA `(.L_x_43) ;  /* 0x0000000000049947 */ /* 0x000fea0003800000 */
[----:B------:R0:W5:Y:S02]  /*2530*/  LDG.E.LTC128B.U16 R24, desc[UR36][R10.64+0x10] ;  /* 0x000010240a187981 */ /* 0x000164000c1e1520 */
.L_x_43:
[----:B------:R-:W-:Y:S05]  /*2540*/  BSYNC B1 ;  /* 0x0000000000017941 */ /* 0x000fea0003800000 */
.L_x_42:
[----:B0----5:R-:W-:Y:S01]  /*2550*/  IMAD.U32 R14, R24, 0x10000, RZ ;  /* 0x00010000180e7824 */ /* 0x021fe200078e00ff */
        /* <DEDUP_REMOVED lines=8> */
.L_x_45:
[----:B------:R-:W-:Y:S05]  /*25e0*/  BSYNC B1 ;  /* 0x0000000000017941 */ /* 0x000fea0003800000 */
.L_x_44:
        /* <DEDUP_REMOVED lines=10> */
.L_x_47:
[----:B------:R-:W-:Y:S05]  /*2690*/  BSYNC B1 ;  /* 0x0000000000017941 */ /* 0x000fea0003800000 */
.L_x_46:
[----:B0----5:R-:W-:Y:S01]  /*26a0*/  IMAD.U32 R14, R24, 0x10000, RZ ;  /* 0x00010000180e7824 */ /* 0x021fe200078e00ff */
        /* <DEDUP_REMOVED lines=9> */
.L_x_49:
[----:B------:R-:W-:Y:S05]  /*2740*/  BSYNC B1 ;  /* 0x0000000000017941 */ /* 0x000fea0003800000 */
.L_x_48:
        /* <DEDUP_REMOVED lines=9> */
.L_x_51:
[----:B------:R-:W-:Y:S05]  /*27e0*/  BSYNC B1 ;  /* 0x0000000000017941 */ /* 0x000fea0003800000 */
.L_x_50:
        /* <DEDUP_REMOVED lines=9> */
.L_x_53:
[----:B------:R-:W-:Y:S05]  /*2880*/  BSYNC B1 ;  /* 0x0000000000017941 */ /* 0x000fea0003800000 */
.L_x_52:
        /* <DEDUP_REMOVED lines=10> */
.L_x_55:
[----:B------:R-:W-:Y:S05]  /*2930*/  BSYNC B1 ;  /* 0x0000000000017941 */ /* 0x000fea0003800000 */
.L_x_54:
        /* <DEDUP_REMOVED lines=10> */
.L_x_57:
[----:B------:R-:W-:Y:S05]  /*29e0*/  BSYNC B1 ;  /* 0x0000000000017941 */ /* 0x000fea0003800000 */
.L_x_56:
        /* <DEDUP_REMOVED lines=9> */
.L_x_59:
[----:B------:R-:W-:Y:S05]  /*2a80*/  BSYNC B1 ;  /* 0x0000000000017941 */ /* 0x000fea0003800000 */
.L_x_58:
        /* <DEDUP_REMOVED lines=9> */
.L_x_61:
[----:B------:R-:W-:Y:S05]  /*2b20*/  BSYNC B1 ;  /* 0x0000000000017941 */ /* 0x000fea0003800000 */
.L_x_60:
        /* <DEDUP_REMOVED lines=10> */
.L_x_63:
[----:B------:R-:W-:Y:S05]  /*2bd0*/  BSYNC B1 ;  /* 0x0000000000017941 */ /* 0x000fea0003800000 */
.L_x_62:
        /* <DEDUP_REMOVED lines=10> */
.L_x_65:
[----:B------:R-:W-:Y:S05]  /*2c80*/  BSYNC B1 ;  /* 0x0000000000017941 */ /* 0x000fea0003800000 */
.L_x_64:
        /* <DEDUP_REMOVED lines=9> */
.L_x_67:
[----:B------:R-:W-:Y:S05]  /*2d20*/  BSYNC B1 ;  /* 0x0000000000017941 */ /* 0x000fea0003800000 */
.L_x_66:
        /* <DEDUP_REMOVED lines=9> */
.L_x_69:
[----:B------:R-:W-:Y:S05]  /*2dc0*/  BSYNC B1 ;  /* 0x0000000000017941 */ /* 0x000fea0003800000 */
.L_x_68:
        /* <DEDUP_REMOVED lines=10> */
.L_x_71:
[----:B------:R-:W-:Y:S05]  /*2e70*/  BSYNC B1 ;  /* 0x0000000000017941 */ /* 0x000fea0003800000 */
.L_x_70:
        /* <DEDUP_REMOVED lines=10> */
.L_x_73:
[----:B------:R-:W-:Y:S05]  /*2f20*/  BSYNC B1 ;  /* 0x0000000000017941 */ /* 0x000fea0003800000 */
.L_x_72:
        /* <DEDUP_REMOVED lines=9> */
.L_x_75:
[----:B------:R-:W-:Y:S05]  /*2fc0*/  BSYNC B1 ;  /* 0x0000000000017941 */ /* 0x000fea0003800000 */
.L_x_74:
        /* <DEDUP_REMOVED lines=9> */
.L_x_77:
[----:B------:R-:W-:Y:S05]  /*3060*/  BSYNC B1 ;  /* 0x0000000000017941 */ /* 0x000fea0003800000 */
.L_x_76:
        /* <DEDUP_REMOVED lines=10> */
.L_x_79:
[----:B------:R-:W-:Y:S05]  /*3110*/  BSYNC B1 ;  /* 0x0000000000017941 */ /* 0x000fea0003800000 */
.L_x_78:
        /* <DEDUP_REMOVED lines=10> */
.L_x_81:
[----:B------:R-:W-:Y:S05]  /*31c0*/  BSYNC B1 ;  /* 0x0000000000017941 */ /* 0x000fea0003800000 */
.L_x_80:
        /* <DEDUP_REMOVED lines=9> */
.L_x_83:
[----:B------:R-:W-:Y:S05]  /*3260*/  BSYNC B1 ;  /* 0x0000000000017941 */ /* 0x000fea0003800000 */
.L_x_82:
        /* <DEDUP_REMOVED lines=9> */
.L_x_85:
[----:B------:R-:W-:Y:S05]  /*3300*/  BSYNC B1 ;  /* 0x0000000000017941 */ /* 0x000fea0003800000 */
.L_x_84:
        /* <DEDUP_REMOVED lines=10> */
.L_x_87:
[----:B------:R-:W-:Y:S05]  /*33b0*/  BSYNC B1 ;  /* 0x0000000000017941 */ /* 0x000fea0003800000 */
.L_x_86:
[----:B0----5:R-:W-:Y:S01]  /*33c0*/  IMAD.U32 R14, R24, 0x10000, RZ ;  /* 0x00010000180e7824 */ /* 0x021fe200078e00ff */
[----:B------:R-:W-:Y:S01]  /*33d0*/  ISETP.GT.AND P0, PT, R4, 0x39, PT ;  /* 0x000000390400780c */ /* 0x000fe20003f04270 */
[----:B------:R-:W-:Y:S01]  /*33e0*/  @P2 IMAD.MOV.U32 R4, RZ, RZ, R8 ;  /* 0x000000ffff042224 */ /* 0x000fe200078e0008 */
[----:B------:R-:W-:Y:S01]  /*33f0*/  BSSY B1, `(.L_x_88) ;  /* 0x000000a000017945 */ /* 0x000fe20003800000 */
[----:B------:R-:W-:Y:S01]  /*3400*/  FMUL R5, R14, R57 ;  /* 0x000000390e057220 */ /* 0x000fe20000400000 */
[----:B------:R-:W-:-:S03]  /*3410*/  ISETP.GT.AND P3, PT, R3, RZ, P0 ;  /* 0x000000ff0300720c */ /* 0x000fc60000764270 */
[----:B------:R-:W-:-:S05]  /*3420*/  FFMA R5, R52, R56, R5 ;  /* 0x0000003834057223 */ /* 0x000fca0000000005 */
[----:B------:R-:W-:-:S04]  /*3430*/  F2FP.BF16.F32.PACK_AB R5, RZ, R5 ;  /* 0x00000005ff05723e */ /* 0x000fc800000010ff */
[----:B------:R-:W-:Y:S01]  /*3440*/  PRMT R14, R5, 0x7610, R14 ;  /* 0x00007610050e7816 */ /* 0x000fe2000000000e */
[----:B------:R-:W-:-:S05]  /*3450*/  @P2 IMAD.MOV.U32 R5, RZ, RZ, R9 ;  /* 0x000000ffff052224 */ /* 0x000fca00078e0009 */
[----:B------:R0:W-:Y:S01]  /*3460*/  @P2 STG.E.U16 desc[UR36][R4.64+0x70], R14 ;  /* 0x0000700e04002986 */ /* 0x0001e2000c101524 */
[----:B------:R-:W-:Y:S05]  /*3470*/  @!P3 BRA `(.L_x_89) ;  /* 0x000000000004b947 */ /* 0x000fea0003800000 */
[----:B------:R0:W5:Y:S02]  /*3480*/  LDG.E.LTC128B.U16 R24, desc[UR36][R6.64+0x72] ;  /* 0x0000722406187981 */ /* 0x000164000c1e1520 */
.L_x_89:
[----:B------:R-:W-:Y:S05]  /*3490*/  BSYNC B1 ;  /* 0x0000000000017941 */ /* 0x000fea0003800000 */
.L_x_88:
        /* <DEDUP_REMOVED lines=9> */
.L_x_91:
[----:B------:R-:W-:Y:S05]  /*3530*/  BSYNC B1 ;  /* 0x0000000000017941 */ /* 0x000fea0003800000 */
.L_x_90:
[----:B0----5:R-:W-:Y:S01]  /*3540*/  IMAD.U32 R4, R24, 0x10000, RZ ;  /* 0x0001000018047824 */ /* 0x021fe200078e00ff */
[----:B------:R-:W-:Y:S01]  /*3550*/  ISETP.GT.AND P0, PT, R3, 0x8, P0 ;  /* 0x000000080300780c */ /* 0x000fe20000704270 */
[----:B------:R-:W-:Y:S02]  /*3560*/  BSSY B1, `(.L_x_92) ;  /* 0x000000a000017945 */ /* 0x000fe40003800000 */
[----:B------:R-:W-:Y:S01]  /*3570*/  FMUL R5, R4, R57 ;  /* 0x0000003904057220 */ /* 0x000fe20000400000 */
[----:B------:R-:W-:-:S03]  /*3580*/  @P1 IMAD.MOV.U32 R4, RZ, RZ, R12 ;  /* 0x000000ffff041224 */ /* 0x000fc600078e000c */
[----:B------:R-:W-:-:S05]  /*3590*/  FFMA R5, R54, R56, R5 ;  /* 0x0000003836057223 */ /* 0x000fca0000000005 */
[----:B------:R-:W-:-:S04]  /*35a0*/  F2FP.BF16.F32.PACK_AB R5, RZ, R5 ;  /* 0x00000005ff05723e */ /* 0x000fc800000010ff */
[----:B-1-34-:R-:W-:Y:S01]  /*35b0*/  PRMT R6, R5, 0x7610, R6 ;  /* 0x0000761005067816 */ /* 0x01afe20000000006 */
[----:B------:R-:W-:-:S05]  /*35c0*/  @P1 IMAD.MOV.U32 R5, RZ, RZ, R13 ;  /* 0x000000ffff051224 */ /* 0x000fca00078e000d */
[----:B------:R0:W-:Y:S01]  /*35d0*/  @P1 STG.E.U16 desc[UR36][R4.64+0x70], R6 ;  /* 0x0000700604001986 */ /* 0x0001e2000c101524 */
[----:B------:R-:W-:Y:S05]  /*35e0*/  @!P0 BRA `(.L_x_93) ;  /* 0x0000000000048947 */ /* 0x000fea0003800000 */
[----:B------:R1:W5:Y:S02]  /*35f0*/  LDG.E.LTC128B.U16 R24, desc[UR36][R10.64+0x72] ;  /* 0x000072240a187981 */ /* 0x000364000c1e1520 */
.L_x_93:
[----:B------:R-:W-:Y:S05]  /*3600*/  BSYNC B1 ;  /* 0x0000000000017941 */ /* 0x000fea0003800000 */
.L_x_92:
[----:B------:R-:W-:Y:S05]  /*3610*/  @!P0 BRA `(.L_x_94) ;  /* 0x0000000800a88947 */ /* 0x000fea0003800000 */
[----:B-----5:R-:W-:-:S04]  /*3620*/  IMAD.U32 R24, R24, 0x10000, RZ ;  /* 0x0001000018187824 */ /* 0x020fc800078e00ff */
[----:B------:R-:W-:-:S04]  /*3630*/  FMUL R24, R24, R57 ;  /* 0x0000003918187220 */ /* 0x000fc80000400000 */
[----:B------:R-:W-:-:S05]  /*3640*/  FFMA R24, R55, R56, R24 ;  /* 0x0000003837187223 */ /* 0x000fca0000000018 */
[----:B------:R-:W-:-:S05]  /*3650*/  F2FP.BF16.F32.PACK_AB R24, RZ, R24 ;  /* 0x00000018ff18723e */ /* 0x000fca00000010ff */
[----:B------:R3:W-:Y:S01]  /*3660*/  STG.E.U16 desc[UR36][R12.64+0x72], R24 ;  /* 0x000072180c007986 */ /* 0x0007e2000c101524 */
[----:B------:R-:W-:Y:S05]  /*3670*/  BRA `(.L_x_94) ;  /* 0x0000000800907947 */ /* 0x000fea0003800000 */
.L_x_33:
[----:B------:R-:W-:Y:S01]  /*3680*/  ISETP.GT.AND P0, PT, R4, 0x1, PT ;  /* 0x000000010400780c */ /* 0x000fe20003f04270 */
[----:B------:R-:W-:Y:S01]  /*3690*/  ULDC.64 UR4, c[0x0][0x5c0] ;  /* 0x0001700000047ab9 */ /* 0x000fe20000000a00 */
[-C--:B------:R-:W-:Y:S01]  /*36a0*/  FMUL R24, R24, R56.reuse ;  /* 0x0000003818187220 */ /* 0x080fe20000400000 */
[-C--:B------:R-:W-:Y:S01]  /*36b0*/  FMUL R25, R25, R56.reuse ;  /* 0x0000003819197220 */ /* 0x080fe20000400000 */
[----:B------:R-:W-:Y:S01]  /*36c0*/  ISETP.GT.AND P3, PT, R3, RZ, P0 ;  /* 0x000000ff0300720c */ /* 0x000fe20000764270 */
[-C--:B------:R-:W-:Y:S01]  /*36d0*/  FMUL R26, R26, R56.reuse ;  /* 0x000000381a1a7220 */ /* 0x080fe20000400000 */
[----:B------:R-:W-:Y:S01]  /*36e0*/  LEA R6, P4, R60, UR4, 0x1 ;  /* 0x000000043c067c11 */ /* 0x000fe2000f8808ff */
[----:B------:R-:W-:Y:S01]  /*36f0*/  FMUL R27, R27, R56 ;  /* 0x000000381b1b7220 */ /* 0x000fe20000400000 */
[----:B------:R-:W-:Y:S01]  /*3700*/  F2FP.BF16.F32.PACK_AB R24, RZ, R24 ;  /* 0x00000018ff18723e */ /* 0x000fe200000010ff */
[-C--:B------:R-:W-:Y:S01]  /*3710*/  FMUL R28, R28, R56.reuse ;  /* 0x000000381c1c7220 */ /* 0x080fe20000400000 */
[----:B------:R-:W-:Y:S01]  /*3720*/  LEA.HI.X R7, R60, UR5, R75, 0x1, P4 ;  /* 0x000000053c077c11 */ /* 0x000fe2000a0f0c4b */
[-C--:B------:R-:W-:Y:S01]  /*3730*/  FMUL R29, R29, R56.reuse ;  /* 0x000000381d1d7220 */ /* 0x080fe20000400000 */
[----:B------:R-:W-:Y:S01]  /*3740*/  F2FP.BF16.F32.PACK_AB R25, RZ, R25 ;  /* 0x00000019ff19723e */ /* 0x000fe200000010ff */
[-C--:B------:R-:W-:Y:S01]  /*3750*/  FMUL R30, R30, R56.reuse ;  /* 0x000000381e1e7220 */ /* 0x080fe20000400000 */
[----:B------:R-:W-:Y:S01]  /*3760*/  SHF.L.U64.HI R67, R66, 0x4, R67 ;  /* 0x0000000442437819 */ /* 0x000fe20000010243 */
[----:B------:R-:W-:Y:S01]  /*3770*/  @P1 STG.E.U16 desc[UR36][R6.64], R24 ;  /* 0x0000001806001986 */ /* 0x000fe2000c101524 */
[----:B------:R-:W-:Y:S01]  /*3780*/  ISETP.GT.AND P1, PT, R4, 0x8, PT ;  /* 0x000000080400780c */ /* 0x000fe20003f24270 */
[----:B------:R-:W-:Y:S01]  /*3790*/  FMUL R31, R31, R56 ;  /* 0x000000381f1f7220 */ /* 0x000fe20000400000 */
[C---:B------:R-:W-:Y:S01]  /*37a0*/  ISETP.GT.AND P4, PT, R3.reuse, 0x8, P0 ;  /* 0x000000080300780c */ /* 0x040fe20000784270 */
[----:B------:R-:W-:Y:S01]  /*37b0*/  @P3 STG.E.U16 desc[UR36][R6.64+0x2], R25 ;  /* 0x0000021906003986 */ /* 0x000fe2000c101524 */
[----:B------:R-:W-:Y:S01]  /*37c0*/  LEA R8, P3, R66, R6, 0x4 ;  /* 0x0000000642087211 */ /* 0x000fe200078620ff */
[-C--:B------:R-:W-:Y:S01]  /*37d0*/  FMUL R32, R32, R56.reuse ;  /* 0x0000003820207220 */ /* 0x080fe20000400000 */
[----:B------:R-:W-:Y:S01]  /*37e0*/  ISETP.GT.AND P2, PT, R3, 0x8, P2 ;  /* 0x000000080300780c */ /* 0x000fe20001744270 */
[-C--:B------:R-:W-:Y:S01]  /*37f0*/  FMUL R33, R33, R56.reuse ;  /* 0x0000003821217220 */ /* 0x080fe20000400000 */
[----:B------:R-:W-:Y:S01]  /*3800*/  ISETP.GT.AND P0, PT, R4, 0x9, PT ;  /* 0x000000090400780c */ /* 0x000fe20003f04270 */
[----:B------:R-:W-:Y:S01]  /*3810*/  IMAD.X R9, R67, 0x1, R7, P3 ;  /* 0x0000000143097824 */ /* 0x000fe200018e0607 */
[C---:B------:R-:W-:Y:S01]  /*3820*/  ISETP.GT.AND P5, PT, R3.reuse, RZ, P1 ;  /* 0x000000ff0300720c */ /* 0x040fe20000fa4270 */
[-C--:B------:R-:W-:Y:S01]  /*3830*/  FMUL R34, R34, R56.reuse ;  /* 0x0000003822227220 */ /* 0x080fe20000400000 */
[----:B------:R-:W-:Y:S01]  /*3840*/  ISETP.GT.AND P3, PT, R3, RZ, P0 ;  /* 0x000000ff0300720c */ /* 0x000fe20000764270 */
[----:B------:R-:W-:Y:S01]  /*3850*/  FMUL R35, R35, R56 ;  /* 0x0000003823237220 */ /* 0x000fe20000400000 */
[----:B------:R-:W-:Y:S01]  /*3860*/  F2FP.BF16.F32.PACK_AB R26, RZ, R26 ;  /* 0x0000001aff1a723e */ /* 0x000fe200000010ff */
[-C--:B------:R-:W-:Y:S01]  /*3870*/  FMUL R36, R36, R56.reuse ;  /* 0x0000003824247220 */ /* 0x080fe20000400000 */
[----:B------:R-:W-:Y:S01]  /*3880*/  F2FP.BF16.F32.PACK_AB R27, RZ, R27 ;  /* 0x0000001bff1b723e */ /* 0x000fe200000010ff */
[----:B------:R-:W-:Y:S01]  /*3890*/  FMUL R37, R37, R56 ;  /* 0x0000003825257220 */ /* 0x000fe20000400000 */
[----:B------:R-:W-:Y:S01]  /*38a0*/  F2FP.BF16.F32.PACK_AB R28, RZ, R28 ;  /* 0x0000001cff1c723e */ /* 0x000fe200000010ff */
[----:B------:R-:W-:Y:S01]  /*38b0*/  @P2 STG.E.U16 desc[UR36][R8.64], R26 ;  /* 0x0000001a08002986 */ /* 0x000fe2000c101524 */
[----:B------:R-:W-:Y:S01]  /*38c0*/  F2FP.BF16.F32.PACK_AB R29, RZ, R29 ;  /* 0x0000001dff1d723e */ /* 0x000fe200000010ff */
[-C--:B------:R-:W-:Y:S01]  /*38d0*/  FMUL R38, R38, R56.reuse ;  /* 0x0000003826267220 */ /* 0x080fe20000400000 */
[----:B------:R-:W-:Y:S01]  /*38e0*/  ISETP.GT.AND P2, PT, R3, 0x8, P1 ;  /* 0x000000080300780c */ /* 0x000fe20000f44270 */
[----:B------:R-:W-:Y:S01]  /*38f0*/  @P4 STG.E.U16 desc[UR36][R8.64+0x2], R27 ;  /* 0x0000021b08004986 */ /* 0x000fe2000c101524 */
[----:B------:R-:W-:Y:S01]  /*3900*/  ISETP.GT.AND P1, PT, R4, 0x10, PT ;  /* 0x000000100400780c */ /* 0x000fe20003f24270 */
[----:B------:R-:W-:Y:S01]  /*3910*/  FMUL R39, R39, R56 ;  /* 0x0000003827277220 */ /* 0x000fe20000400000 */
[----:B------:R-:W-:Y:S01]  /*3920*/  F2FP.BF16.F32.PACK_AB R30, RZ, R30 ;  /* 0x0000001eff1e723e */ /* 0x000fe200000010ff */
[----:B------:R-:W-:Y:S01]  /*3930*/  @P5 STG.E.U16 desc[UR36][R6.64+0x10], R28 ;  /* 0x0000101c06005986 */ /* 0x000fe2000c101524 */
[C---:B------:R-:W-:Y:S01]  /*3940*/  ISETP.GT.AND P4, PT, R3.reuse, RZ, P1 ;  /* 0x000000ff0300720c */ /* 0x040fe20000f84270 */
[-C--:B------:R-:W-:Y:S01]  /*3950*/  FMUL R40, R40, R56.reuse ;  /* 0x0000003828287220 */ /* 0x080fe20000400000 */
[----:B------:R-:W-:Y:S01]  /*3960*/  F2FP.BF16.F32.PACK_AB R31, RZ, R31 ;  /* 0x0000001fff1f723e */ /* 0x000fe200000010ff */
[----:B------:R-:W-:Y:S01]  /*3970*/  @P3 STG.E.U16 desc[UR36][R6.64+0x12], R29 ;  /* 0x0000121d06003986 */ /* 0x000fe2000c101524 */
[----:B------:R-:W-:Y:S01]  /*3980*/  ISETP.GT.AND P3, PT, R3, 0x8, P0 ;  /* 0x000000080300780c */ /* 0x000fe20000764270 */
[----:B------:R-:W-:Y:S01]  /*3990*/  FMUL R41, R41, R56 ;  /* 0x0000003829297220 */ /* 0x000fe20000400000 */
[----:B------:R-:W-:Y:S01]  /*39a0*/  ISETP.GT.AND P0, PT, R4, 0x11, PT ;  /* 0x000000110400780c */ /* 0x000fe20003f04270 */
[----:B------:R-:W-:Y:S01]  /*39b0*/  @P2 STG.E.U16 desc[UR36][R8.64+0x10], R30 ;  /* 0x0000101e08002986 */ /* 0x000fe2000c101524 */
[----:B------:R-:W-:Y:S01]  /*39c0*/  F2FP.BF16.F32.PACK_AB R32, RZ, R32 ;  /* 0x00000020ff20723e */ /* 0x000fe200000010ff */
[-C--:B------:R-:W-:Y:S01]  /*39d0*/  FMUL R42, R42, R56.reuse ;  /* 0x000000382a2a7220 */ /* 0x080fe20000400000 */
[----:B------:R-:W-:Y:S01]  /*39e0*/  ISETP.GT.AND P5, PT, R3, RZ, P0 ;  /* 0x000000ff0300720c */ /* 0x000fe200007a4270 */
[-C--:B------:R-:W-:Y:S01]  /*39f0*/  FMUL R43, R43, R56.reuse ;  /* 0x000000382b2b7220 */ /* 0x080fe20000400000 */
[----:B------:R-:W-:Y:S01]  /*3a00*/  ISETP.GT.AND P2, PT, R3, 0x8, P1 ;  /* 0x000000080300780c */ /* 0x000fe20000f44270 */
[-C--:B------:R-:W-:Y:S01]  /*3a10*/  FMUL R44, R44, R56.reuse ;  /* 0x000000382c2c7220 */ /* 0x080fe20000400000 */
[----:B------:R-:W-:Y:S01]  /*3a20*/  ISETP.GT.AND P1, PT, R4, 0x18, PT ;  /* 0x000000180400780c */ /* 0x000fe20003f24270 */
[-C--:B------:R-:W-:Y:S01]  /*3a30*/  FMUL R45, R45, R56.reuse ;  /* 0x000000382d2d7220 */ /* 0x080fe20000400000 */
[----:B------:R-:W-:Y:S01]  /*3a40*/  F2FP.BF16.F32.PACK_AB R33, RZ, R33 ;  /* 0x00000021ff21723e */ /* 0x000fe200000010ff */
[----:B------:R-:W-:Y:S01]  /*3a50*/  @P3 STG.E.U16 desc[UR36][R8.64+0x12], R31 ;  /* 0x0000121f08003986 */ /* 0x000fe2000c101524 */
[C---:B------:R-:W-:Y:S01]  /*3a60*/  ISETP.GT.AND P3, PT, R3.reuse, 0x8, P0 ;  /* 0x000000080300780c */ /* 0x040fe20000764270 */
[-C--:B------:R-:W-:Y:S01]  /*3a70*/  FMUL R46, R46, R56.reuse ;  /* 0x000000382e2e7220 */ /* 0x080fe20000400000 */
[----:B------:R-:W-:Y:S01]  /*3a80*/  ISETP.GT.AND P0, PT, R4, 0x19, PT ;  /* 0x000000190400780c */ /* 0x000fe20003f04270 */
[----:B------:R-:W-:Y:S01]  /*3a90*/  @P4 STG.E.U16 desc[UR36][R6.64+0x20], R32 ;  /* 0x0000202006004986 */ /* 0x000fe2000c101524 */
[----:B------:R-:W-:Y:S01]  /*3aa0*/  ISETP.GT.AND P4, PT, R3, RZ, P1 ;  /* 0x000000ff0300720c */ /* 0x000fe20000f84270 */
[----:B------:R-:W-:Y:S01]  /*3ab0*/  FMUL R47, R47, R56 ;  /* 0x000000382f2f7220 */ /* 0x000fe20000400000 */
[----:B------:R-:W-:Y:S01]  /*3ac0*/  F2FP.BF16.F32.PACK_AB R34, RZ, R34 ;  /* 0x00000022ff22723e */ /* 0x000fe200000010ff */
[----:B------:R-:W-:Y:S01]  /*3ad0*/  @P5 STG.E.U16 desc[UR36][R6.64+0x22], R33 ;  /* 0x0000222106005986 */ /* 0x000fe2000c101524 */
[----:B------:R-:W-:Y:S01]  /*3ae0*/  ISETP.GT.AND P5, PT, R3, RZ, P0 ;  /* 0x000000ff0300720c */ /* 0x000fe200007a4270 */
[----:B------:R-:W-:Y:S01]  /*3af0*/  FMUL R48, R48, R56 ;  /* 0x0000003830307220 */ /* 0x000fe20000400000 */
[----:B------:R-:W-:Y:S01]  /*3b00*/  F2FP.BF16.F32.PACK_AB R35, RZ, R35 ;  /* 0x00000023ff23723e */ /* 0x000fe200000010ff */
[----:B------:R-:W-:Y:S01]  /*3b10*/  @P2 STG.E.U16 desc[UR36][R8.64+0x20], R34 ;  /* 0x0000202208002986 */ /* 0x000fe2000c101524 */
[----:B------:R-:W-:Y:S01]  /*3b20*/  F2FP.BF16.F32.PACK_AB R36, RZ, R36 ;  /* 0x00000024ff24723e */ /* 0x000fe200000010ff */
[-C--:B------:R-:W-:Y:S01]  /*3b30*/  FMUL R49, R49, R56.reuse ;  /* 0x0000003831317220 */ /* 0x080fe20000400000 */
[C---:B------:R-:W-:Y:S01]  /*3b40*/  ISETP.GT.AND P2, PT, R3.reuse, 0x8, P1 ;  /* 0x000000080300780c */ /* 0x040fe20000f44270 */
[----:B------:R-:W-:Y:S01]  /*3b50*/  @P3 STG.E.U16 desc[UR36][R8.64+0x22], R35 ;  /* 0x0000222308003986 */ /* 0x000fe2000c101524 */
[----:B------:R-:W-:Y:S01]  /*3b60*/  ISETP.GT.AND P1, PT, R4, 0x20, PT ;  /* 0x000000200400780c */ /* 0x000fe20003f24270 */
[-C--:B------:R-:W-:Y:S01]  /*3b70*/  FMUL R50, R50, R56.reuse ;  /* 0x0000003832327220 */ /* 0x080fe20000400000 */
[----:B------:R-:W-:Y:S01]  /*3b80*/  F2FP.BF16.F32.PACK_AB R37, RZ, R37 ;  /* 0x00000025ff25723e */ /* 0x000fe200000010ff */
[----:B------:R-:W-:Y:S01]  /*3b90*/  @P4 STG.E.U16 desc[UR36][R6.64+0x30], R36 ;  /* 0x0000302406004986 */ /* 0x000fe2000c101524 */
[----:B------:R-:W-:Y:S01]  /*3ba0*/  ISETP.GT.AND P3, PT, R3, 0x8, P0 ;  /* 0x000000080300780c */ /* 0x000fe20000764270 */
[-C--:B------:R-:W-:Y:S01]  /*3bb0*/  FMUL R51, R51, R56.reuse ;  /* 0x0000003833337220 */ /* 0x080fe20000400000 */
[----:B------:R-:W-:Y:S01]  /*3bc0*/  ISETP.GT.AND P0, PT, R4, 0x21, PT ;  /* 0x000000210400780c */ /* 0x000fe20003f04270 */
[----:B------:R-:W-:Y:S01]  /*3bd0*/  @P5 STG.E.U16 desc[UR36][R6.64+0x32], R37 ;  /* 0x0000322506005986 */ /* 0x000fe2000c101524 */
        /* <DEDUP_REMOVED lines=10> */
[----:B------:R-:W-:-:S02]  /*3c80*/  F2FP.BF16.F32.PACK_AB R41, RZ, R41 ;  /* 0x00000029ff29723e */ /* 0x000fc400000010ff */
[C---:B------:R-:W-:Y:S01]  /*3c90*/  ISETP.GT.AND P1, PT, R3.reuse, 0x8, P1 ;  /* 0x000000080300780c */ /* 0x040fe20000f24270 */
[----:B------:R-:W-:Y:S01]  /*3ca0*/  @P3 STG.E.U16 desc[UR36][R8.64+0x32], R39 ;  /* 0x0000322708003986 */ /* 0x000fe2000c101524 */
[C---:B------:R-:W-:Y:S02]  /*3cb0*/  ISETP.GT.AND P2, PT, R3.reuse, 0x8, P0 ;  /* 0x000000080300780c */ /* 0x040fe40000744270 */
[C---:B------:R-:W-:Y:S01]  /*3cc0*/  ISETP.GT.AND P0, PT, R4.reuse, 0x29, PT ;  /* 0x000000290400780c */ /* 0x040fe20003f04270 */
[----:B------:R-:W-:Y:S01]  /*3cd0*/  @P4 STG.E.U16 desc[UR36][R6.64+0x40], R40 ;  /* 0x0000402806004986 */ /* 0x000fe2000c101524 */
[----:B------:R-:W-:Y:S02]  /*3ce0*/  ISETP.GT.AND P4, PT, R4, 0x28, PT ;  /* 0x000000280400780c */ /* 0x000fe40003f84270 */
[----:B------:R-:W-:Y:S01]  /*3cf0*/  F2FP.BF16.F32.PACK_AB R42, RZ, R42 ;  /* 0x0000002aff2a723e */ /* 0x000fe200000010ff */
[----:B------:R-:W-:Y:S01]  /*3d00*/  @P5 STG.E.U16 desc[UR36][R6.64+0x42], R41 ;  /* 0x0000422906005986 */ /* 0x000fe2000c101524 */
[----:B------:R-:W-:-:S02]  /*3d10*/  ISETP.GT.AND P5, PT, R3, RZ, P4 ;  /* 0x000000ff0300720c */ /* 0x000fc400027a4270 */
[C---:B------:R-:W-:Y:S01]  /*3d20*/  ISETP.GT.AND P3, PT, R3.reuse, RZ, P0 ;  /* 0x000000ff0300720c */ /* 0x040fe20000764270 */
[----:B------:R-:W-:Y:S01]  /*3d30*/  @P1 STG.E.U16 desc[UR36][R8.64+0x40], R42 ;  /* 0x0000402a08001986 */ /* 0x000fe2000c101524 */
[----:B------:R-:W-:Y:S02]  /*3d40*/  F2FP.BF16.F32.PACK_AB R43, RZ, R43 ;  /* 0x0000002bff2b723e */ /* 0x000fe400000010ff */
[----:B------:R-:W-:Y:S02]  /*3d50*/  F2FP.BF16.F32.PACK_AB R44, RZ, R44 ;  /* 0x0000002cff2c723e */ /* 0x000fe400000010ff */
[C---:B------:R-:W-:Y:S01]  /*3d60*/  ISETP.GT.AND P4, PT, R3.reuse, 0x8, P4 ;  /* 0x000000080300780c */ /* 0x040fe20002784270 */
[----:B------:R-:W-:Y:S01]  /*3d70*/  @P2 STG.E.U16 desc[UR36][R8.64+0x42], R43 ;  /* 0x0000422b08002986 */ /* 0x000fe2000c101524 */
[----:B------:R-:W-:Y:S02]  /*3d80*/  F2FP.BF16.F32.PACK_AB R45, RZ, R45 ;  /* 0x0000002dff2d723e */ /* 0x000fe400000010ff */
[----:B------:R-:W-:Y:S01]  /*3d90*/  ISETP.GT.AND P2, PT, R4, 0x31, PT ;  /* 0x000000310400780c */ /* 0x000fe20003f44270 */
[----:B------:R-:W-:Y:S01]  /*3da0*/  @P5 STG.E.U16 desc[UR36][R6.64+0x50], R44 ;  /* 0x0000502c06005986 */ /* 0x000fe2000c101524 */
[----:B------:R-:W-:-:S02]  /*3db0*/  ISETP.GT.AND P5, PT, R3, 0x8, P0 ;  /* 0x000000080300780c */ /* 0x000fc400007a4270 */
[C---:B------:R-:W-:Y:S01]  /*3dc0*/  ISETP.GT.AND P1, PT, R4.reuse, 0x38, PT ;  /* 0x000000380400780c */ /* 0x040fe20003f24270 */
[----:B------:R-:W-:Y:S01]  /*3dd0*/  @P3 STG.E.U16 desc[UR36][R6.64+0x52], R45 ;  /* 0x0000522d06003986 */ /* 0x000fe2000c101524 */
[C---:B------:R-:W-:Y:S02]  /*3de0*/  ISETP.GT.AND P3, PT, R4.reuse, 0x30, PT ;  /* 0x000000300400780c */ /* 0x040fe40003f64270 */
[----:B------:R-:W-:Y:S01]  /*3df0*/  ISETP.GT.AND P0, PT, R4, 0x39, PT ;  /* 0x000000390400780c */ /* 0x000fe20003f04270 */
[----:B------:R-:W-:Y:S01]  /*3e00*/  @P4 IMAD.MOV.U32 R4, RZ, RZ, R8 ;  /* 0x000000ffff044224 */ /* 0x000fe200078e0008 */
[----:B------:R-:W-:Y:S01]  /*3e10*/  F2FP.BF16.F32.PACK_AB R46, RZ, R46 ;  /* 0x0000002eff2e723e */ /* 0x000fe200000010ff */
[----:B------:R-:W-:Y:S01]  /*3e20*/  @P4 IMAD.MOV.U32 R5, RZ, RZ, R9 ;  /* 0x000000ffff054224 */ /* 0x000fe200078e0009 */
[----:B------:R-:W-:Y:S02]  /*3e30*/  F2FP.BF16.F32.PACK_AB R47, RZ, R47 ;  /* 0x0000002fff2f723e */ /* 0x000fe400000010ff */
[----:B------:R-:W-:-:S02]  /*3e40*/  F2FP.BF16.F32.PACK_AB R48, RZ, R48 ;  /* 0x00000030ff30723e */ /* 0x000fc400000010ff */
[----:B------:R0:W-:Y:S01]  /*3e50*/  @P4 STG.E.U16 desc[UR36][R4.64+0x50], R46 ;  /* 0x0000502e04004986 */ /* 0x0001e2000c101524 */
[C---:B------:R-:W-:Y:S02]  /*3e60*/  ISETP.GT.AND P4, PT, R3.reuse, RZ, P2 ;  /* 0x000000ff0300720c */ /* 0x040fe40001784270 */
[----:B------:R-:W-:Y:S02]  /*3e70*/  F2FP.BF16.F32.PACK_AB R49, RZ, R49 ;  /* 0x00000031ff31723e */ /* 0x000fe400000010ff */
[----:B------:R-:W-:Y:S02]  /*3e80*/  ISETP.GT.AND P2, PT, R3, 0x8, P2 ;  /* 0x000000080300780c */ /* 0x000fe40001744270 */
[----:B------:R-:W-:Y:S02]  /*3e90*/  F2FP.BF16.F32.PACK_AB R50, RZ, R50 ;  /* 0x00000032ff32723e */ /* 0x000fe400000010ff */
[----:B------:R-:W-:Y:S02]  /*3ea0*/  F2FP.BF16.F32.PACK_AB R51, RZ, R51 ;  /* 0x00000033ff33723e */ /* 0x000fe400000010ff */
[----:B------:R-:W-:Y:S01]  /*3eb0*/  F2FP.BF16.F32.PACK_AB R52, RZ, R52 ;  /* 0x00000034ff34723e */ /* 0x000fe200000010ff */
[----:B0-----:R-:W-:Y:S01]  /*3ec0*/  @P5 IMAD.MOV.U32 R4, RZ, RZ, R8 ;  /* 0x000000ffff045224 */ /* 0x001fe200078e0008 */
[----:B------:R-:W-:Y:S01]  /*3ed0*/  F2FP.BF16.F32.PACK_AB R53, RZ, R53 ;  /* 0x00000035ff35723e */ /* 0x000fe200000010ff */
[----:B------:R-:W-:Y:S01]  /*3ee0*/  @P5 IMAD.MOV.U32 R5, RZ, RZ, R9 ;  /* 0x000000ffff055224 */ /* 0x000fe200078e0009 */
[----:B------:R-:W-:-:S02]  /*3ef0*/  F2FP.BF16.F32.PACK_AB R54, RZ, R54 ;  /* 0x00000036ff36723e */ /* 0x000fc400000010ff */
[----:B------:R-:W-:Y:S02]  /*3f00*/  F2FP.BF16.F32.PACK_AB R55, RZ, R55 ;  /* 0x00000037ff37723e */ /* 0x000fe400000010ff */
[----:B------:R0:W-:Y:S01]  /*3f10*/  @P5 STG.E.U16 desc[UR36][R4.64+0x52], R47 ;  /* 0x0000522f04005986 */ /* 0x0001e2000c101524 */
[C---:B------:R-:W-:Y:S02]  /*3f20*/  ISETP.GT.AND P5, PT, R3.reuse, RZ, P3 ;  /* 0x000000ff0300720c */ /* 0x040fe40001fa4270 */
[----:B------:R-:W-:-:S11]  /*3f30*/  ISETP.GT.AND P3, PT, R3, 0x8, P3 ;  /* 0x000000080300780c */ /* 0x000fd60001f64270 */
[----:B0-----:R-:W-:Y:S02]  /*3f40*/  @P5 IMAD.MOV.U32 R4, RZ, RZ, R6 ;  /* 0x000000ffff045224 */ /* 0x001fe400078e0006 */
[----:B------:R-:W-:-:S05]  /*3f50*/  @P5 IMAD.MOV.U32 R5, RZ, RZ, R7 ;  /* 0x000000ffff055224 */ /* 0x000fca00078e0007 */
[----:B------:R0:W-:Y:S01]  /*3f60*/  @P5 STG.E.U16 desc[UR36][R4.64+0x60], R48 ;  /* 0x0000603004005986 */ /* 0x0001e2000c101524 */
[C---:B------:R-:W-:Y:S02]  /*3f70*/  ISETP.GT.AND P5, PT, R3.reuse, RZ, P0 ;  /* 0x000000ff0300720c */ /* 0x040fe400007a4270 */
[----:B------:R-:W-:Y:S01]  /*3f80*/  ISETP.GT.AND P0, PT, R3, 0x8, P0 ;  /* 0x000000080300780c */ /* 0x000fe20000704270 */
[----:B0-----:R-:W-:Y:S02]  /*3f90*/  @P4 IMAD.MOV.U32 R4, RZ, RZ, R6 ;  /* 0x000000ffff044224 */ /* 0x001fe400078e0006 */
[----:B------:R-:W-:-:S05]  /*3fa0*/  @P4 IMAD.MOV.U32 R5, RZ, RZ, R7 ;  /* 0x000000ffff054224 */ /* 0x000fca00078e0007 */
[----:B------:R0:W-:Y:S01]  /*3fb0*/  @P4 STG.E.U16 desc[UR36][R4.64+0x62], R49 ;  /* 0x0000623104004986 */ /* 0x0001e2000c101524 */
[C---:B------:R-:W-:Y:S02]  /*3fc0*/  ISETP.GT.AND P4, PT, R3.reuse, RZ, P1 ;  /* 0x000000ff0300720c */ /* 0x040fe40000f84270 */
[----:B------:R-:W-:Y:S01]  /*3fd0*/  ISETP.GT.AND P1, PT, R3, 0x8, P1 ;  /* 0x000000080300780c */ /* 0x000fe20000f24270 */
[----:B0-----:R-:W-:Y:S02]  /*3fe0*/  @P3 IMAD.MOV.U32 R4, RZ, RZ, R8 ;  /* 0x000000ffff043224 */ /* 0x001fe400078e0008 */
[----:B------:R-:W-:-:S05]  /*3ff0*/  @P3 IMAD.MOV.U32 R5, RZ, RZ, R9 ;  /* 0x000000ffff053224 */ /* 0x000fca00078e0009 */
[----:B------:R0:W-:Y:S02]  /*4000*/  @P3 STG.E.U16 desc[UR36][R4.64+0x60], R50 ;  /* 0x0000603204003986 */ /* 0x0001e4000c101524 */
[----:B0-----:R-:W-:Y:S02]  /*4010*/  @P2 IMAD.MOV.U32 R4, RZ, RZ, R8 ;  /* 0x000000ffff042224 */ /* 0x001fe400078e0008 */
[----:B------:R-:W-:-:S05]  /*4020*/  @P2 IMAD.MOV.U32 R5, RZ, RZ, R9 ;  /* 0x000000ffff052224 */ /* 0x000fca00078e0009 */
[----:B------:R0:W-:Y:S02]  /*4030*/  @P2 STG.E.U16 desc[UR36][R4.64+0x62], R51 ;  /* 0x0000623304002986 */ /* 0x0001e4000c101524 */
[----:B0-----:R-:W-:Y:S02]  /*4040*/  @P4 IMAD.MOV.U32 R4, RZ, RZ, R6 ;  /* 0x000000ffff044224 */ /* 0x001fe400078e0006 */
[----:B------:R-:W-:-:S05]  /*4050*/  @P4 IMAD.MOV.U32 R5, RZ, RZ, R7 ;  /* 0x000000ffff054224 */ /* 0x000fca00078e0007 */
[----:B------:R0:W-:Y:S04]  /*4060*/  @P4 STG.E.U16 desc[UR36][R4.64+0x70], R52 ;  /* 0x0000703404004986 */ /* 0x0001e8000c101524 */
[----:B------:R4:W-:Y:S01]  /*4070*/  @P5 STG.E.U16 desc[UR36][R6.64+0x72], R53 ;  /* 0x0000723506005986 */ /* 0x0009e2000c101524 */
[----:B0-----:R-:W-:Y:S02]  /*4080*/  @P1 IMAD.MOV.U32 R4, RZ, RZ, R8 ;  /* 0x000000ffff041224 */ /* 0x001fe400078e0008 */
[----:B------:R-:W-:-:S05]  /*4090*/  @P1 IMAD.MOV.U32 R5, RZ, RZ, R9 ;  /* 0x000000ffff051224 */ /* 0x000fca00078e0009 */
[----:B------:R4:W-:Y:S04]  /*40a0*/  @P1 STG.E.U16 desc[UR36][R4.64+0x70], R54 ;  /* 0x0000703604001986 */ /* 0x0009e8000c101524 */
[----:B------:R4:W-:Y:S02]  /*40b0*/  @P0 STG.E.U16 desc[UR36][R8.64+0x72], R55 ;  /* 0x0000723708000986 */ /* 0x0009e4000c101524 */
.L_x_94:
[----:B------:R-:W-:Y:S05]  /*40c0*/  BSYNC B0 ;  /* 0x0000000000007941 */ /* 0x000fea0003800000 */
.L_x_32:
[----:B------:R-:W-:Y:S01]  /*40d0*/  ULDC UR4, c[0x0][0xc] ;  /* 0x0000030000047ab9 */ /* 0x000fe20000000800 */
[----:B------:R-:W-:Y:S01]  /*40e0*/  ULDC UR5, c[0x0][0x10] ;  /* 0x0000040000057ab9 */ /* 0x000fe20000000800 */
[----:B------:R-:W0:Y:S01]  /*40f0*/  LDC R3, c[0x0][0x14] ;  /* 0x00000500ff037b82 */ /* 0x000e220000000800 */
[----:B------:R-:W-:Y:S01]  /*4100*/  UIMAD.WIDE.U32 UR4, UR4, UR5, URZ ;  /* 0x00000005040472a5 */ /* 0x000fe2000f8e003f */
[----:B------:R-:W-:Y:S02]  /*4110*/  IMAD.MOV.U32 R61, RZ, RZ, -0x1 ;  /* 0xffffffffff3d7424 */ /* 0x000fe400078e00ff */
[----:B------:R-:W-:-:S03]  /*4120*/  IMAD.MOV.U32 R59, RZ, RZ, -0x1 ;  /* 0xffffffffff3b7424 */ /* 0x000fc600078e00ff */
[----:B0-----:R-:W-:-:S04]  /*4130*/  IMAD.WIDE.U32 R16, R3, UR4, R16 ;  /* 0x0000000403107c25 */ /* 0x001fc8000f8e0010 */
[----:B------:R-:W-:Y:S01]  /*4140*/  IMAD R3, R3, UR5, RZ ;  /* 0x0000000503037c24 */ /* 0x000fe2000f8e02ff */
[----:B------:R-:W-:Y:S02]  /*4150*/  ULDC.64 UR4, c[0x0][0x650] ;  /* 0x0001940000047ab9 */ /* 0x000fe40000000a00 */
[----:B------:R-:W-:Y:S01]  /*4160*/  ISETP.GE.U32.AND P0, PT, R16, UR4, PT ;  /* 0x0000000410007c0c */ /* 0x000fe2000bf06070 */
[--C-:B------:R-:W-:Y:S01]  /*4170*/  IMAD.IADD R17, R17, 0x1, R3.reuse ;  /* 0x0000000111117824 */ /* 0x100fe200078e0203 */
[----:B------:R-:W-:-:S04]  /*4180*/  PRMT R3, RZ, 0x7610, R3 ;  /* 0x00007610ff037816 */ /* 0x000fc80000000003 */
[----:B------:R-:W-:-:S13]  /*4190*/  ISETP.GE.U32.AND.EX P0, PT, R17, UR5, PT, P0 ;  /* 0x0000000511007c0c */ /* 0x000fda000bf06100 */
[----:B------:R-:W-:Y:S05]  /*41a0*/  @P0 BRA `(.L_x_95) ;  /* 0x0000000400640947 */ /* 0x000fea0003800000 */
[----:B---3--:R-:W0:Y:S01]  /*41b0*/  S2R R12, SR_CTAID.X ;  /* 0x00000000000c7919 */ /* 0x008e220000002500 */
[----:B-12---:R-:W1:Y:S01]  /*41c0*/  LDC.64 R10, c[0x0][0x628] ;  /* 0x00018a00ff0a7b82 */ /* 0x006e620000000a00 */
[----:B------:R-:W-:Y:S01]  /*41d0*/  ULDC UR4, c[0x0][0x150] ;  /* 0x0000540000047ab9 */ /* 0x000fe20000000800 */
[----:B----4-:R-:W-:Y:S01]  /*41e0*/  IMAD.MOV.U32 R8, RZ, RZ, R16 ;  /* 0x000000ffff087224 */ /* 0x010fe200078e0010 */
[----:B-----5:R-:W2:Y:S01]  /*41f0*/  S2R R24, SR_CTAID.Y ;  /* 0x0000000000187919 */ /* 0x020ea20000002600 */
[----:B------:R-:W-:-:S04]  /*4200*/  IMAD.MOV.U32 R9, RZ, RZ, R17 ;  /* 0x000000ffff097224 */ /* 0x000fc800078e0011 */
[----:B------:R-:W3:Y:S08]  /*4210*/  LDC R21, c[0x0][0x144] ;  /* 0x00005100ff157b82 */ /* 0x000ef00000000800 */
[----:B------:R-:W4:Y:S08]  /*4220*/  LDC R0, c[0x0][0x630] ;  /* 0x00018c00ff007b82 */ /* 0x000f300000000800 */
[----:B------:R-:W2:Y:S01]  /*4230*/  LDC.64 R14, c[0x0][0x620] ;  /* 0x00018800ff0e7b82 */ /* 0x000ea20000000a00 */
[----:B-1----:R-:W-:-:S04]  /*4240*/  ISETP.NE.U32.AND P0, PT, R10, RZ, PT ;  /* 0x000000ff0a00720c */ /* 0x002fc80003f05070 */
[----:B------:R-:W-:Y:S02]  /*4250*/  ISETP.NE.AND.EX P0, PT, R11, RZ, PT, P0 ;  /* 0x000000ff0b00720c */ /* 0x000fe40003f05300 */
[----:B0-----:R-:W-:-:S05]  /*4260*/  I2FP.F32.U32 R3, R12 ;  /* 0x0000000c00037245 */ /* 0x001fca0000201000 */
[----:B------:R-:W-:-:S04]  /*4270*/  FMUL R3, R3, UR4 ;  /* 0x0000000403037c20 */ /* 0x000fc80008400000 */
[----:B------:R0:W1:Y:S02]  /*4280*/  F2I.U32.TRUNC.NTZ R20, R3 ;  /* 0x0000000300147305 */ /* 0x000064000020f000 */
[----:B---34-:R-:W-:Y:S05]  /*4290*/  @!P0 BRA `(.L_x_96) ;  /* 0x0000000000288947 */ /* 0x018fea0003800000 */
[----:B0-----:R-:W0:Y:S02]  /*42a0*/  LDC R3, c[0x0][0x634] ;  /* 0x00018d00ff037b82 */ /* 0x001e240000000800 */
        /* <DEDUP_REMOVED lines=9> */
.L_x_96:
[----:B------:R-:W3:Y:S01]  /*4340*/  LDC.64 R28, c[0x0][0x640] ;  /* 0x00019000ff1c7b82 */ /* 0x000ee20000000a00 */
[-CC-:B------:R-:W-:Y:S01]  /*4350*/  SHF.R.U64 R59, R8, R0.reuse, R9.reuse ;  /* 0x00000000083b7219 */ /* 0x180fe20000001209 */
[----:B-1----:R-:W-:Y:S01]  /*4360*/  IMAD.MOV R20, RZ, RZ, -R20 ;  /* 0x000000ffff147224 */ /* 0x002fe200078e0a14 */
[----:B------:R-:W-:Y:S01]  /*4370*/  SHF.R.U32.HI R0, RZ, R0, R9 ;  /* 0x00000000ff007219 */ /* 0x000fe20000011609 */
[----:B------:R-:W-:Y:S01]  /*4380*/  ULDC UR4, c[0x0][0x154] ;  /* 0x0000550000047ab9 */ /* 0x000fe20000000800 */
[----:B0-----:R-:W-:Y:S01]  /*4390*/  IADD3 R3, P0, RZ, -R59, RZ ;  /* 0x8000003bff037210 */ /* 0x001fe20007f1e0ff */
[----:B------:R-:W-:Y:S02]  /*43a0*/  IMAD R21, R21, R20, R12 ;  /* 0x0000001415157224 */ /* 0x000fe400078e020c */
[----:B------:R-:W0:Y:S01]  /*43b0*/  LDC R6, c[0x0][0x618] ;  /* 0x00018600ff067b82 */ /* 0x000e220000000800 */
[----:B------:R-:W-:Y:S02]  /*43c0*/  IMAD.MOV.U32 R7, RZ, RZ, 0x1 ;  /* 0x00000001ff077424 */ /* 0x000fe400078e00ff */
[----:B------:R-:W-:-:S04]  /*43d0*/  IMAD.X R5, RZ, RZ, ~R0, P0 ;  /* 0x000000ffff057224 */ /* 0x000fc800000e0e00 */
[-C--:B--2---:R-:W-:Y:S01]  /*43e0*/  IMAD R0, R5, R14.reuse, RZ ;  /* 0x0000000e05007224 */ /* 0x084fe200078e02ff */
[----:B------:R-:W1:Y:S01]  /*43f0*/  LDC R8, c[0x0][0x608] ;  /* 0x00018200ff087b82 */ /* 0x000e620000000800 */
[----:B------:R-:W-:-:S04]  /*4400*/  IMAD.WIDE.U32 R4, R3, R14, R16 ;  /* 0x0000000e03047225 */ /* 0x000fc800078e0010 */
[----:B------:R-:W-:Y:S01]  /*4410*/  IMAD R3, R3, R15, R0 ;  /* 0x0000000f03037224 */ /* 0x000fe200078e0200 */
[----:B------:R-:W-:Y:S02]  /*4420*/  I2FP.F32.U32 R0, R24 ;  /* 0x0000001800007245 */ /* 0x000fe40000201000 */
[----:B------:R-:W2:Y:S01]  /*4430*/  LDC R26, c[0x0][0x658] ;  /* 0x00019600ff1a7b82 */ /* 0x000ea20000000800 */
[----:B------:R-:W-:Y:S01]  /*4440*/  IMAD.IADD R3, R5, 0x1, R3 ;  /* 0x0000000105037824 */ /* 0x000fe200078e0203 */
[----:B---3--:R-:W-:Y:S01]  /*4450*/  ISETP.NE.U32.AND P0, PT, R28, RZ, PT ;  /* 0x000000ff1c00720c */ /* 0x008fe20003f05070 */
[----:B------:R-:W-:Y:S01]  /*4460*/  FMUL R0, R0, UR4 ;  /* 0x0000000400007c20 */ /* 0x000fe20008400000 */
[----:B------:R-:W-:Y:S02]  /*4470*/  IMAD.MOV.U32 R5, RZ, RZ, -0x1 ;  /* 0xffffffffff057424 */ /* 0x000fe400078e00ff */
[----:B------:R-:W-:Y:S01]  /*4480*/  ISETP.NE.AND.EX P0, PT, R29, RZ, PT, P0 ;  /* 0x000000ff1d00720c */ /* 0x000fe20003f05300 */
[----:B------:R3:W4:Y:S01]  /*4490*/  F2I.U32.TRUNC.NTZ R13, R0 ;  /* 0x00000000000d7305 */ /* 0x000722000020f000 */
[----:B------:R-:W3:Y:S01]  /*44a0*/  LDC R15, c[0x0][0x148] ;  /* 0x00005200ff0f7b82 */ /* 0x000ee20000000800 */
[----:B0-----:R-:W-:-:S02]  /*44b0*/  SHF.R.U64 R12, R4, R6, R3 ;  /* 0x00000006040c7219 */ /* 0x001fc40000001203 */
[----:B------:R-:W-:-:S05]  /*44c0*/  SHF.R.U32.HI R3, RZ, R6, R3 ;  /* 0x00000006ff037219 */ /* 0x000fca0000011603 */
[----:B------:R-:W0:Y:S01]  /*44d0*/  LDC R20, c[0x0][0x600] ;  /* 0x00018000ff147b82 */ /* 0x000e220000000800 */
[-CC-:B-1----:R-:W-:Y:S02]  /*44e0*/  SHF.R.U64 R10, R12, R8.reuse, R3.reuse ;  /* 0x000000080c0a7219 */ /* 0x182fe40000001203 */
[----:B------:R-:W-:-:S05]  /*44f0*/  SHF.R.U32.HI R3, RZ, R8, R3 ;  /* 0x00000008ff037219 */ /* 0x000fca0000011603 */
[----:B------:R-:W1:Y:S01]  /*4500*/  LDC R27, c[0x0][0x648] ;  /* 0x00019200ff1b7b82 */ /* 0x000e620000000800 */
[-C--:B--2---:R-:W-:Y:S02]  /*4510*/  SHF.L.U32 R4, R5, R26.reuse, RZ ;  /* 0x0000001a05047219 */ /* 0x084fe400000006ff */
[-CC-:B------:R-:W-:Y:S02]  /*4520*/  SHF.R.U64 R14, R10, R26.reuse, R3.reuse ;  /* 0x0000001a0a0e7219 */ /* 0x180fe40000001203 */
[----:B------:R-:W-:Y:S02]  /*4530*/  SHF.R.U32.HI R5, RZ, R26, R3 ;  /* 0x0000001aff057219 */ /* 0x000fe40000011603 */
[----:B------:R-:W-:Y:S01]  /*4540*/  LOP3.LUT R25, RZ, R4, RZ, 0x33, !PT ;  /* 0x00000004ff197212 */ /* 0x000fe200078e33ff */
[----:B------:R-:W2:Y:S01]  /*4550*/  LDC R30, c[0x0][0x638] ;  /* 0x00018e00ff1e7b82 */ /* 0x000ea20000000800 */
[----:B------:R-:W-:Y:S01]  /*4560*/  SHF.L.U32 R26, R7, R26, RZ ;  /* 0x0000001a071a7219 */ /* 0x000fe200000006ff */
[----:B------:R-:W-:-:S06]  /*4570*/  IMAD.MOV.U32 R4, RZ, RZ, R14 ;  /* 0x000000ffff047224 */ /* 0x000fcc00078e000e */
[----:B------:R-:W0:Y:S01]  /*4580*/  LDC R31, c[0x0][0x610] ;  /* 0x00018400ff1f7b82 */ /* 0x000e220000000800 */
[----:B----4-:R-:W-:Y:S05]  /*4590*/  @!P0 BRA `(.L_x_97) ;  /* 0x0000000000288947 */ /* 0x010fea0003800000 */
        /* <DEDUP_REMOVED lines=10> */
.L_x_97:
[----:B------:R-:W-:Y:S01]  /*4640*/  ISETP.NE.AND P0, PT, R2, 0x1, PT ;  /* 0x000000010200780c */ /* 0x000fe20003f05270 */
[----:B0-----:R-:W-:Y:S01]  /*4650*/  VIADD R7, R20, 0xffffffff ;  /* 0xffffffff14077836 */ /* 0x001fe20000000000 */
[----:B-1-3--:R-:W-:Y:S01]  /*4660*/  SHF.R.U64 R0, R4, R27, R5 ;  /* 0x0000001b04007219 */ /* 0x00afe20000001205 */
[----:B------:R-:W-:Y:S01]  /*4670*/  IMAD.MOV R13, RZ, RZ, -R13 ;  /* 0x000000ffff0d7224 */ /* 0x000fe200078e0a0d */
[----:B------:R-:W-:Y:S01]  /*4680*/  LOP3.LUT R5, R10, R25, RZ, 0xc0, !PT ;  /* 0x000000190a057212 */ /* 0x000fe200078ec0ff */
[----:B------:R-:W-:Y:S01]  /*4690*/  IMAD.MOV.U32 R4, RZ, RZ, 0x1 ;  /* 0x00000001ff047424 */ /* 0x000fe200078e00ff */
[----:B------:R-:W-:Y:S01]  /*46a0*/  LOP3.LUT R12, R12, R7, RZ, 0xc0, !PT ;  /* 0x000000070c0c7212 */ /* 0x000fe200078ec0ff */
[----:B------:R-:W-:Y:S02]  /*46b0*/  IMAD.MOV R3, RZ, RZ, -R0 ;  /* 0x000000ffff037224 */ /* 0x000fe400078e0a00 */
[----:B------:R-:W-:Y:S02]  /*46c0*/  IMAD R0, R26, R0, R5 ;  /* 0x000000001a007224 */ /* 0x000fe400078e0205 */
[----:B--2---:R-:W-:-:S02]  /*46d0*/  IMAD R3, R3, R30, R14 ;  /* 0x0000001e03037224 */ /* 0x004fc400078e020e */
[----:B------:R-:W-:Y:S02]  /*46e0*/  @P0 IMAD R21, R15, R13, R24 ;  /* 0x0000000d0f150224 */ /* 0x000fe400078e0218 */
[----:B------:R-:W-:Y:S01]  /*46f0*/  IMAD R5, R3, R20, R12 ;  /* 0x0000001403057224 */ /* 0x000fe200078e020c */
[----:B------:R-:W-:Y:S01]  /*4700*/  PRMT R3, R4, 0x7610, R3 ;  /* 0x0000761004037816 */ /* 0x000fe20000000003 */
[----:B------:R-:W-:-:S05]  /*4710*/  IMAD R0, R0, R31, R21 ;  /* 0x0000001f00007224 */ /* 0x000fca00078e0215 */
[----:B------:R-:W-:Y:S02]  /*4720*/  SEL R61, R5, R0, !P0 ;  /* 0x00000000053d7207 */ /* 0x000fe40004000000 */
[----:B------:R-:W-:-:S07]  /*4730*/  SEL R0, R0, R5, !P0 ;  /* 0x0000000500007207 */ /* 0x000fce0004000000 */
.L_x_95:
[----:B------:R-:W-:Y:S01]  /*4740*/  LOP3.LUT P0, RZ, R3, 0xff, RZ, 0xc0, !PT ;  /* 0x000000ff03ff7812 */ /* 0x000fe2000780c0ff */
[----:B------:R-:W-:-:S12]  /*4750*/  IMAD.MOV.U32 R60, RZ, RZ, R0 ;  /* 0x000000ffff3c7224 */ /* 0x000fd800078e0000 */
[----:B------:R-:W-:Y:S05]  /*4760*/  @P0 BRA `(.L_x_98) ;  /* 0xffffffc800a00947 */ /* 0x000fea000383ffff */
[----:B------:R-:W-:Y:S05]  /*4770*/  EXIT ;  /* 0x000000000000794d */ /* 0x000fea0003800000 */
.L_x_7:
[----:B0-----:R-:W-:Y:S01]  /*4780*/  ULDC.64 UR4, c[0x0][0x650] ;  /* 0x0001940000047ab9 */ /* 0x001fe20000000a00 */
        /* <DEDUP_REMOVED lines=25> */
.L_x_100:
[----:B------:R-:W0:Y:S01]  /*4920*/  LDC.64 R28, c[0x0][0x640] ;  /* 0x00019000ff1c7b82 */ /* 0x000e220000000a00 */
[-CC-:B------:R-:W-:Y:S01]  /*4930*/  SHF.R.U64 R22, R12, R6.reuse, R13.reuse ;  /* 0x000000060c167219 */ /* 0x180fe2000000120d */
[----:B------:R-:W-:Y:S01]  /*4940*/  IMAD.MOV.U32 R30, RZ, RZ, 0x1 ;  /* 0x00000001ff1e7424 */ /* 0x000fe200078e00ff */
[----:B------:R-:W-:Y:S02]  /*4950*/  SHF.R.U32.HI R6, RZ, R6, R13 ;  /* 0x00000006ff067219 */ /* 0x000fe4000001160d */
        /* <DEDUP_REMOVED lines=8> */
[----:B------:R-:W-:Y:S01]  /*49e0*/  IMAD.IADD R9, R9, 0x1, R11 ;  /* 0x0000000109097824 */ /* 0x000fe200078e020b */
[----:B0-----:R-:W-:-:S04]  /*49f0*/  ISETP.NE.U32.AND P0, PT, R28, RZ, PT ;  /* 0x000000ff1c00720c */ /* 0x001fc80003f05070 */
[----:B------:R-:W-:Y:S02]  /*4a00*/  ISETP.NE.AND.EX P0, PT, R29, RZ, PT, P0 ;  /* 0x000000ff1d00720c */ /* 0x000fe40003f05300 */
[----:B------:R-:W0:Y:S01]  /*4a10*/  LDC R20, c[0x0][0x600] ;  /* 0x00018000ff147b82 */ /* 0x000e220000000800 */
[-CC-:B-1----:R-:W-:Y:S01]  /*4a20*/  SHF.R.U64 R14, R8, R10.reuse, R9.reuse ;  /* 0x0000000a080e7219 */ /* 0x182fe20000001209 */
[----:B------:R-:W-:Y:S01]  /*4a30*/  IMAD.MOV.U32 R8, RZ, RZ, -0x1 ;  /* 0xffffffffff087424 */ /* 0x000fe200078e00ff */
[----:B------:R-:W-:-:S05]  /*4a40*/  SHF.R.U32.HI R9, RZ, R10, R9 ;  /* 0x0000000aff097219 */ /* 0x000fca0000011609 */
[----:B------:R-:W1:Y:S01]  /*4a50*/  LDC R26, c[0x0][0x648] ;  /* 0x00019200ff1a7b82 */ /* 0x000e620000000800 */
[-CC-:B--2---:R-:W-:Y:S02]  /*4a60*/  SHF.R.U64 R21, R14, R12.reuse, R9.reuse ;  /* 0x0000000c0e157219 */ /* 0x184fe40000001209 */
[----:B------:R-:W-:-:S05]  /*4a70*/  SHF.R.U32.HI R6, RZ, R12, R9 ;  /* 0x0000000cff067219 */ /* 0x000fca0000011609 */
[----:B------:R-:W2:Y:S01]  /*4a80*/  LDC R27, c[0x0][0x638] ;  /* 0x00018e00ff1b7b82 */ /* 0x000ea20000000800 */
[-C--:B---3--:R-:W-:Y:S02]  /*4a90*/  SHF.L.U32 R8, R8, R25.reuse, RZ ;  /* 0x0000001908087219 */ /* 0x088fe400000006ff */
[-CC-:B------:R-:W-:Y:S02]  /*4aa0*/  SHF.R.U64 R23, R21, R25.reuse, R6.reuse ;  /* 0x0000001915177219 */ /* 0x180fe40000001206 */
[----:B------:R-:W-:Y:S02]  /*4ab0*/  LOP3.LUT R32, RZ, R8, RZ, 0x33, !PT ;  /* 0x00000008ff207212 */ /* 0x000fe400078e33ff */
[----:B------:R-:W-:Y:S01]  /*4ac0*/  SHF.R.U32.HI R9, RZ, R25, R6 ;  /* 0x00000019ff097219 */ /* 0x000fe20000011606 */
[----:B------:R-:W3:Y:S01]  /*4ad0*/  LDC R31, c[0x0][0x610] ;  /* 0x00018400ff1f7b82 */ /* 0x000ee20000000800 */
[----:B------:R-:W-:Y:S01]  /*4ae0*/  IMAD.MOV.U32 R8, RZ, RZ, R23 ;  /* 0x000000ffff087224 */ /* 0x000fe200078e0017 */
[----:B------:R-:W-:Y:S06]  /*4af0*/  @!P0 BRA `(.L_x_101) ;  /* 0x0000000000288947 */ /* 0x000fec0003800000 */
        /* <DEDUP_REMOVED lines=10> */
.L_x_101:
[----:B------:R-:W-:Y:S02]  /*4ba0*/  ISETP.NE.AND P0, PT, R2, 0x1, PT ;  /* 0x000000010200780c */ /* 0x000fe40003f05270 */
[----:B-1----:R-:W-:Y:S01]  /*4bb0*/  SHF.R.U64 R6, R8, R26, R9 ;  /* 0x0000001a08067219 */ /* 0x002fe20000001209 */
[----:B0-----:R-:W-:Y:S01]  /*4bc0*/  VIADD R9, R20, 0xffffffff ;  /* 0xffffffff14097836 */ /* 0x001fe20000000000 */
[----:B------:R-:W-:Y:S02]  /*4bd0*/  SHF.L.U32 R30, R30, R25, RZ ;  /* 0x000000191e1e7219 */ /* 0x000fe400000006ff */
[----:B------:R-:W-:Y:S01]  /*4be0*/  LOP3.LUT R5, R21, R32, RZ, 0xc0, !PT ;  /* 0x0000002015057212 */ /* 0x000fe200078ec0ff */
[----:B------:R-:W-:-:S04]  /*4bf0*/  IMAD.MOV R8, RZ, RZ, -R6 ;  /* 0x000000ffff087224 */ /* 0x000fc800078e0a06 */
[----:B------:R-:W-:Y:S01]  /*4c00*/  IMAD R6, R30, R6, R5 ;  /* 0x000000061e067224 */ /* 0x000fe200078e0205 */
[----:B------:R-:W-:Y:S01]  /*4c10*/  LOP3.LUT R5, R14, R9, RZ, 0xc0, !PT ;  /* 0x000000090e057212 */ /* 0x000fe200078ec0ff */
[----:B------:R-:W-:Y:S02]  /*4c20*/  @P0 IMAD R3, R7, R24, R4 ;  /* 0x0000001807030224 */ /* 0x000fe400078e0204 */
[----:B--2---:R-:W-:Y:S02]  /*4c30*/  IMAD R4, R8, R27, R23 ;  /* 0x0000001b08047224 */ /* 0x004fe400078e0217 */
[----:B---3--:R-:W-:Y:S02]  /*4c40*/  IMAD R3, R6, R31, R3 ;  /* 0x0000001f06037224 */ /* 0x008fe400078e0203 */
[----:B------:R-:W-:Y:S02]  /*4c50*/  IMAD R4, R4, R20, R5 ;  /* 0x0000001404047224 */ /* 0x000fe400078e0205 */
[----:B------:R-:W-:-:S02]  /*4c60*/  IMAD.MOV.U32 R8, RZ, RZ, 0x1 ;  /* 0x00000001ff087424 */ /* 0x000fc400078e00ff */
[----:B------:R-:W-:Y:S01]  /*4c70*/  IMAD.MOV.U32 R6, RZ, RZ, R22 ;  /* 0x000000ffff067224 */ /* 0x000fe200078e0016 */
[----:B------:R-:W-:Y:S02]  /*4c80*/  SEL R21, R4, R3, !P0 ;  /* 0x0000000304157207 */ /* 0x000fe40004000000 */
[----:B------:R-:W-:-:S07]  /*4c90*/  SEL R20, R3, R4, !P0 ;  /* 0x0000000403147207 */ /* 0x000fce0004000000 */
.L_x_99:
[----:B------:R-:W-:-:S08]  /*4ca0*/  NOP ;  /* 0x0000000000007918 */ /* 0x000fd00000000000 */
[----:B------:R-:W0:-:S00]  /*4cb0*/  USETMAXREG.DEALLOC.CTAPOOL 0x28 ;  /* 0x00000028000079c8 */ /* 0x000e0000080e0500 */
[----:B0-----:R-:W-:-:S13]  /*4cc0*/  ISETP.NE.AND P0, PT, R0, RZ, PT ;  /* 0x000000ff0000720c */ /* 0x001fda0003f05270 */
[----:B------:R-:W-:Y:S05]  /*4cd0*/  @P0 EXIT ;  /* 0x000000000000094d */ /* 0x000fea0003800000 */
[----:B------:R-:W-:Y:S01]  /*4ce0*/  LOP3.LUT P0, RZ, R8, 0xff, RZ, 0xc0, !PT ;  /* 0x000000ff08ff7812 */ /* 0x000fe2000780c0ff */
[----:B------:R-:W-:Y:S02]  /*4cf0*/  IMAD.MOV.U32 R0, RZ, RZ, 0x1 ;  /* 0x00000001ff007424 */ /* 0x000fe400078e00ff */
[----:B------:R-:W-:-:S10]  /*4d00*/  IMAD.MOV.U32 R3, RZ, RZ, RZ ;  /* 0x000000ffff037224 */ /* 0x000fd400078e00ff */
[----:B------:R-:W-:Y:S05]  /*4d10*/  @!P0 BRA `(.L_x_102) ;  /* 0x0000000c00488947 */ /* 0x000fea0003800000 */
[----:B------:R-:W0:Y:S01]  /*4d20*/  LDC R0, c[0x0][0x28c] ;  /* 0x0000a300ff007b82 */ /* 0x000e220000000800 */
[----:B------:R-:W1:Y:S01]  /*4d30*/  S2R R11, SR_CgaCtaId ;  /* 0x00000000000b7919 */ /* 0x000e620000008800 */
[----:B------:R-:W-:Y:S01]  /*4d40*/  ULDC UR5, c[0x0][0x600] ;  /* 0x0001800000057ab9 */ /* 0x000fe20000000800 */
[----:B------:R-:W-:Y:S01]  /*4d50*/  ULDC UR4, c[0x0][0xc] ;  /* 0x0000030000047ab9 */ /* 0x000fe20000000800 */
[----:B------:R-:W-:Y:S01]  /*4d60*/  UIADD3 UR16, UR5, -0x1, URZ ;  /* 0xffffffff05107890 */ /* 0x000fe2000fffe03f */
[----:B------:R-:W-:Y:S01]  /*4d70*/  BSSY B0, `(.L_x_102) ;  /* 0x00000cc000007945 */ /* 0x000fe20003800000 */
[----:B------:R-:W-:Y:S01]  /*4d80*/  ULDC UR6, c[0x0][0x658] ;  /* 0x0001960000067ab9 */ /* 0x000fe20000000800 */
[----:B------:R-:W-:Y:S01]  /*4d90*/  ULDC UR5, c[0x0][0x10] ;  /* 0x0000040000057ab9 */ /* 0x000fe20000000800 */
[----:B------:R-:W-:Y:S01]  /*4da0*/  UMOV UR7, 0xffffffff ;  /* 0xffffffff00077882 */ /* 0x000fe20000000000 */
[----:B------:R-:W-:Y:S01]  /*4db0*/  UMOV UR8, 0x1 ;  /* 0x0000000100087882 */ /* 0x000fe20000000000 */
[----:B------:R-:W-:Y:S01]  /*4dc0*/  UIMAD.WIDE.U32 UR4, UR4, UR5, URZ ;  /* 0x00000005040472a5 */ /* 0x000fe2000f8e003f */
[----:B------:R-:W-:Y:S01]  /*4dd0*/  IMAD.MOV.U32 R9, RZ, RZ, 0x1 ;  /* 0x00000001ff097424 */ /* 0x000fe200078e00ff */
[----:B------:R-:W-:Y:S01]  /*4de0*/  USHF.L.U32 UR7, UR7, UR6, URZ ;  /* 0x0000000607077299 */ /* 0x000fe2000800063f */
[----:B------:R-:W-:Y:S01]  /*4df0*/  LOP3.LUT R13, R19, 0x2, RZ, 0xfc, !PT ;  /* 0x00000002130d7812 */ /* 0x000fe200078efcff */
[----:B------:R-:W-:-:S02]  /*4e00*/  USHF.L.U32 UR18, UR8, UR6, URZ ;  /* 0x0000000608127299 */ /* 0x000fc4000800063f */
[----:B------:R-:W-:Y:S01]  /*4e10*/  ULOP3.LUT UR17, URZ, UR7, URZ, 0x33, !UPT ;  /* 0x000000073f117292 */ /* 0x000fe2000f8e333f */
[----:B------:R-:W-:Y:S01]  /*4e20*/  ULDC UR6, c[0x0][0x14] ;  /* 0x0000050000067ab9 */ /* 0x000fe20000000800 */
[----:B------:R-:W-:Y:S01]  /*4e30*/  ULDC.64 UR22, c[0x0][0x198] ;  /* 0x0000660000167ab9 */ /* 0x000fe20000000a00 */
[----:B------:R-:W-:Y:S02]  /*4e40*/  UIMAD.WIDE.U32 UR20, UR4, UR6, URZ ;  /* 0x00000006041472a5 */ /* 0x000fe4000f8e003f */
[----:B------:R-:W-:Y:S01]  /*4e50*/  UIMAD UR13, UR5, UR6, URZ ;  /* 0x00000006050d72a4 */ /* 0x000fe2000f8e023f */
[----:B0-----:R-:W-:-:S03]  /*4e60*/  VIADD R0, R0, 0x1f ;  /* 0x0000001f00007836 */ /* 0x001fc60000000000 */
[----:B------:R-:W-:Y:S02]  /*4e70*/  UIADD3 UR13, UR21, UR13, URZ ;  /* 0x0000000d150d7290 */ /* 0x000fe4000fffe03f */
[----:B------:R-:W-:-:S04]  /*4e80*/  SHF.R.S32.HI R3, RZ, 0x1f, R0 ;  /* 0x0000001fff037819 */ /* 0x000fc80000011400 */
[----:B------:R-:W-:Y:S01]  /*4e90*/  LEA.HI R8, R3, R0, RZ, 0x5 ;  /* 0x0000000003087211 */ /* 0x000fe200078f28ff */
[C---:B-1----:R-:W-:Y:S02]  /*4ea0*/  IMAD.SHL.U32 R10, R11.reuse, 0x20, RZ ;  /* 0x000000200b0a7824 */ /* 0x042fe400078e00ff */
[----:B------:R-:W-:Y:S01]  /*4eb0*/  IMAD.SHL.U32 R11, R11, 0x400, RZ ;  /* 0x000004000b0b7824 */ /* 0x000fe200078e00ff */
[----:B------:R-:W-:Y:S01]  /*4ec0*/  SHF.R.S32.HI R8, RZ, 0x5, R8 ;  /* 0x00000005ff087819 */ /* 0x000fe20000011408 */
[----:B------:R-:W-:Y:S01]  /*4ed0*/  IMAD.MOV.U32 R0, RZ, RZ, 0x1 ;  /* 0x00000001ff007424 */ /* 0x000fe200078e00ff */
[----:B------:R-:W-:Y:S01]  /*4ee0*/  LOP3.LUT R10, R10, 0x20, RZ, 0xc0, !PT ;  /* 0x000000200a0a7812 */ /* 0x000fe200078ec0ff */
[----:B------:R-:W-:Y:S01]  /*4ef0*/  IMAD.MOV.U32 R3, RZ, RZ, RZ ;  /* 0x000000ffff037224 */ /* 0x000fe200078e00ff */
[----:B------:R-:W-:Y:S01]  /*4f00*/  LOP3.LUT R11, R11, 0x400, RZ, 0xc0, !PT ;  /* 0x000004000b0b7812 */ /* 0x000fe200078ec0ff */
[----:B------:R-:W-:-:S07]  /*4f10*/  VIADD R12, R8, 0x1 ;  /* 0x00000001080c7836 */ /* 0x000fce0000000000 */
.L_x_113:
[----:B------:R-:W-:-:S03]  /*4f20*/  UMOV UR4, 0xffffffff ;  /* 0xffffffff00047882 */ /* 0x000fc60000000000 */
[----:B------:R-:W-:Y:S05]  /*4f30*/  BRA.DIV UR4, `(.L_x_103) ;  /* 0x0000000e04a87947 */ /* 0x000fea000b800000 */
[----:B------:R-:W-:-:S13]  /*4f40*/  ELECT P6, URZ, PT ;  /* 0x00000000003f782f */ /* 0x000fda00038c0000 */
.L_x_124:
[----:B------:R-:W0:Y:S01]  /*4f50*/  LDC R4, c[0x0][0x28c] ;  /* 0x0000a300ff047b82 */ /* 0x000e220000000800 */
[----:B------:R-:W-:Y:S01]  /*4f60*/  BSSY B1, `(.L_x_104) ;  /* 0x0000038000017945 */ /* 0x000fe20003800000 */
[----:B0-----:R-:W-:-:S13]  /*4f70*/  ISETP.LT.OR P6, PT, R4, 0x1, !P6 ;  /* 0x000000010400780c */ /* 0x001fda00077c1670 */
[----:B------:R-:W-:Y:S05]  /*4f80*/  @P6 BRA `(.L_x_105) ;  /* 0x0000000000d46947 */ /* 0x000fea0003800000 */
[----:B------:R-:W-:Y:S02]  /*4f90*/  IMAD R21, R21, 0x40, R10 ;  /* 0x0000004015157824 */ /* 0x000fe400078e020a */
[----:B------:R-:W-:Y:S02]  /*4fa0*/  IMAD.SHL.U32 R22, R20, 0x80, RZ ;  /* 0x0000008014167824 */ /* 0x000fe400078e00ff */
[----:B------:R-:W-:Y:S02]  /*4fb0*/  IMAD.MOV.U32 R24, RZ, RZ, RZ ;  /* 0x000000ffff187224 */ /* 0x000fe400078e00ff */
[----:B------:R-:W-:Y:S02]  /*4fc0*/  IMAD.MOV.U32 R4, RZ, RZ, R12 ;  /* 0x000000ffff047224 */ /* 0x000fe400078e000c */
[----:B------:R-:W-:Y:S02]  /*4fd0*/  IMAD.MOV.U32 R5, RZ, RZ, R0 ;  /* 0x000000ffff057224 */ /* 0x000fe400078e0000 */
[----:B------:R-:W-:-:S07]  /*4fe0*/  IMAD.MOV.U32 R14, RZ, RZ, R3 ;  /* 0x000000ffff0e7224 */ /* 0x000fce00078e0003 */
.L_x_108:
[----:B------:R-:W0:Y:S01]  /*4ff0*/  S2R R20, SR_CgaCtaId ;  /* 0x0000000000147919 */ /* 0x000e220000008800 */
[----:B------:R-:W-:Y:S02]  /*5000*/  MOV R7, 0x400 ;  /* 0x0000040000077802 */ /* 0x000fe40000000f00 */
[----:B------:R-:W-:-:S13]  /*5010*/  LOP3.LUT P1, RZ, R18, 0x7f, RZ, 0xc0, !PT ;  /* 0x0000007f12ff7812 */ /* 0x000fda000782c0ff */
[----:B------:R-:W1:Y:S01]  /*5020*/  @!P1 LDC R15, c[0x0][0x500] ;  /* 0x00014000ff0f9b82 */ /* 0x000e620000000800 */
[----:B0-----:R-:W-:Y:S02]  /*5030*/  LEA R23, R20, R7, 0x18 ;  /* 0x0000000714177211 */ /* 0x001fe400078ec0ff */
[----:B------:R-:W-:-:S03]  /*5040*/  SHF.L.U32 R7, R5, 0x1f, RZ ;  /* 0x0000001f05077819 */ /* 0x000fc600000006ff */
[----:B------:R-:W-:-:S04]  /*5050*/  IMAD R20, R14, 0x8, R23 ;  /* 0x000000080e147824 */ /* 0x000fc800078e0217 */
[----:B------:R-:W0:Y:S02]  /*5060*/  SYNCS.PHASECHK.TRANS64.TRYWAIT P0, [R20+URZ+0x20], R7 ;  /* 0x00002007140075a7 */ /* 0x000e24000800017f */
[----:B01----:R-:W-:Y:S05]  /*5070*/  @!P0 BRA `(.L_x_106) ;  /* 0x0000000c00788947 */ /* 0x003fea0003800000 */
.L_x_125:
[----:B0-----:R-:W-:Y:S01]  /*5080*/  PRMT R7, R13, 0x9910, RZ ;  /* 0x000099100d077816 */ /* 0x001fe200000000ff */
[----:B------:R0:W-:Y:S03]  /*5090*/  @!P1 SYNCS.ARRIVE.TRANS64 RZ, [R20+URZ], R15 ;  /* 0x0000000f14ff99a7 */ /* 0x0001e6000800003f */
[----:B------:R-:W-:-:S13]  /*50a0*/  ISETP.NE.AND P0, PT, R7, 0x2, PT ;  /* 0x000000020700780c */ /* 0x000fda0003f05270 */
[----:B0-----:R-:W-:Y:S05]  /*50b0*/  @P0 BRA `(.L_x_107) ;  /* 0x0000000000040947 */ /* 0x001fea0003800000 */
[----:B------:R-:W-:Y:S01]  /*50c0*/  BPT.TRAP 0x1 ;  /* 0x000000040000795c */ /* 0x000fe20000300000 */
.L_x_107:
[----:B------:R-:W-:Y:S01]  /*50d0*/  IMAD R7, R14, 0x800, R11 ;  /* 0x000008000e077824 */ /* 0x000fe200078e020b */
[----:B------:R-:W-:Y:S01]  /*50e0*/  R2UR UR9, R20 ;  /* 0x00000000140972ca */ /* 0x000fe200000e0000 */
[--C-:B------:R-:W-:Y:S01]  /*50f0*/  IMAD R15, R14, 0x2000, R23.reuse ;  /* 0x000020000e0f7824 */ /* 0x100fe200078e0217 */
[----:B------:R-:W-:Y:S01]  /*5100*/  UIADD3 UR4, UP0, UR22, 0xf0, URZ ;  /* 0x000000f016047890 */ /* 0x000fe2000ff1e03f */
[----:B------:R-:W-:Y:S01]  /*5110*/  IMAD R7, R7, 0x2, R23 ;  /* 0x0000000207077824 */ /* 0x000fe200078e0217 */
[----:B------:R-:W-:Y:S01]  /*5120*/  R2UR UR11, R22 ;  /* 0x00000000160b72ca */ /* 0x000fe200000e0000 */
[----:B------:R-:W-:Y:S01]  /*5130*/  VIADD R4, R4, 0xffffffff ;  /* 0xffffffff04047836 */ /* 0x000fe20000000000 */
[----:B------:R-:W-:Y:S01]  /*5140*/  R2UR UR5, R15 ;  /* 0x000000000f0572ca */ /* 0x000fe200000e0000 */
[----:B------:R-:W-:Y:S01]  /*5150*/  UIADD3 UR24, UP1, UR22, 0x1f0, URZ ;  /* 0x000001f016187890 */ /* 0x000fe2000ff3e03f */
[----:B------:R-:W-:Y:S01]  /*5160*/  R2UR UR8, R7 ;  /* 0x00000000070872ca */ /* 0x000fe200000e0000 */
[----:B------:R-:W-:Y:S01]  /*5170*/  VIADD R14, R14, 0x1 ;  /* 0x000000010e0e7836 */ /* 0x000fe20000000000 */
[----:B------:R-:W-:Y:S01]  /*5180*/  R2UR UR10, R24 ;  /* 0x00000000180a72ca */ /* 0x000fe200000e0000 */
[----:B------:R-:W-:Y:S01]  /*5190*/  UIADD3.X UR25, URZ, UR23, URZ, UP1, !UPT ;  /* 0x000000173f197290 */ /* 0x000fe20008ffe43f */
[----:B------:R-:W-:Y:S01]  /*51a0*/  R2UR UR12, R6 ;  /* 0x00000000060c72ca */ /* 0x000fe200000e0000 */
[----:B------:R-:W-:Y:S01]  /*51b0*/  UMOV UR6, 0x0 ;  /* 0x0000000000067882 */ /* 0x000fe20000000000 */
[----:B------:R-:W-:Y:S01]  /*51c0*/  R2UR UR19, R21 ;  /* 0x00000000151372ca */ /* 0x000fe200000e0000 */
[----:B------:R-:W-:Y:S01]  /*51d0*/  UMOV UR7, 0x10000000 ;  /* 0x1000000000077882 */ /* 0x000fe20000000000 */
[----:B------:R-:W-:Y:S01]  /*51e0*/  ISETP.GT.AND P1, PT, R4, 0x1, PT ;  /* 0x000000010400780c */ /* 0x000fe20003f24270 */
[----:B------:R-:W-:Y:S01]  /*51f0*/  UMOV UR26, 0x30000 ;  /* 0x00030000001a7882 */ /* 0x000fe20000000000 */
[----:B------:R-:W-:Y:S01]  /*5200*/  ISETP.NE.AND P0, PT, R14, 0x4, PT ;  /* 0x000000040e00780c */ /* 0x000fe20003f05270 */
[----:B------:R-:W-:Y:S01]  /*5210*/  UIADD3 UR14, UR5, 0x100, URZ ;  /* 0x00000100050e7890 */ /* 0x000fe2000fffe03f */
[----:B------:R-:W-:Y:S01]  /*5220*/  VIADD R24, R24, 0x20 ;  /* 0x0000002018187836 */ /* 0x000fe20000000000 */
[----:B------:R-:W-:Y:S01]  /*5230*/  UIADD3.X UR5, URZ, UR23, URZ, UP0, !UPT ;  /* 0x000000173f057290 */ /* 0x000fe200087fe43f */
[----:B------:R-:W-:Y:S01]  /*5240*/  SEL R20, RZ, 0x1, P0 ;  /* 0x00000001ff147807 */ /* 0x000fe20000000000 */
[----:B------:R-:W-:Y:S01]  /*5250*/  UIADD3 UR15, UR8, 0x8100, URZ ;  /* 0x00008100080f7890 */ /* 0x000fe2000fffe03f */
[----:B------:R-:W-:-:S02]  /*5260*/  SEL R14, R14, RZ, P0 ;  /* 0x000000ff0e0e7207 */ /* 0x000fc40000000000 */
[----:B------:R-:W-:Y:S01]  /*5270*/  UMOV UR8, UR14 ;  /* 0x0000000e00087c82 */ /* 0x000fe20008000000 */
[----:B------:R-:W-:-:S03]  /*5280*/  LOP3.LUT R5, R5, R20, RZ, 0x3c, !PT ;  /* 0x0000001405057212 */ /* 0x000fc600078e3cff */
[----:B------:R0:W-:Y:S02]  /*5290*/  UTMALDG.3D [UR8], [UR4], desc[UR6] ;  /* 0x00000608040075b4 */ /* 0x0001e40008011000 */
[----:B0-----:R-:W-:Y:S01]  /*52a0*/  UMOV UR8, UR15 ;  /* 0x0000000f00087c82 */ /* 0x001fe20008000000 */
[----:B------:R-:W-:Y:S02]  /*52b0*/  UMOV UR11, UR19 ;  /* 0x00000013000b7c82 */ /* 0x000fe40008000000 */
[----:B------:R0:W-:Y:S02]  /*52c0*/  UTMALDG.3D.MULTICAST [UR8], [UR24], UR26, desc[UR6] ;  /* 0x00000608180073b4 */ /* 0x0001e4000801181a */
[----:B0-----:R-:W-:Y:S05]  /*52d0*/  @P1 BRA `(.L_x_108) ;  /* 0xfffffffc00441947 */ /* 0x001fea000383ffff */
.L_x_105:
[----:B------:R-:W-:Y:S05]  /*52e0*/  BSYNC B1 ;  /* 0x0000000000017941 */ /* 0x000fea0003800000 */
.L_x_104:
[----:B------:R-:W-:Y:S01]  /*52f0*/  LOP3.LUT P1, RZ, R9, 0xff, RZ, 0xc0, !PT ;  /* 0x000000ff09ff7812 */ /* 0x000fe2000782c0ff */
[----:B------:R-:W-:Y:S01]  /*5300*/  IMAD.IADD R3, R8, 0x1, R3 ;  /* 0x0000000108037824 */ /* 0x000fe200078e0203 */
[----:B------:R-:W-:Y:S01]  /*5310*/  IADD3 R16, P2, R16, UR20, RZ ;  /* 0x0000001410107c10 */ /* 0x000fe2000ff5e0ff */
[----:B------:R-:W-:Y:S01]  /*5320*/  ULDC.64 UR4, c[0x0][0x650] ;  /* 0x0001940000047ab9 */ /* 0x000fe20000000a00 */
[----:B------:R-:W-:Y:S01]  /*5330*/  BSSY B1, `(.L_x_109) ;  /* 0x000006d000017945 */ /* 0x000fe20003800000 */
[----:B------:R-:W-:Y:S01]  /*5340*/  IMAD.MOV.U32 R20, RZ, RZ, -0x1 ;  /* 0xffffffffff147424 */ /* 0x000fe200078e00ff */
[----:B------:R-:W-:Y:S01]  /*5350*/  ISETP.GT.U32.AND P0, PT, R3, 0x3, PT ;  /* 0x000000030300780c */ /* 0x000fe20003f04070 */
[----:B------:R-:W-:Y:S01]  /*5360*/  IMAD.MOV.U32 R21, RZ, RZ, -0x1 ;  /* 0xffffffffff157424 */ /* 0x000fe200078e00ff */
[----:B------:R-:W-:Y:S02]  /*5370*/  SHF.R.U32.HI R4, RZ, 0x2, R3 ;  /* 0x00000002ff047819 */ /* 0x000fe40000011603 */
[----:B------:R-:W-:-:S02]  /*5380*/  ISETP.LT.U32.AND P0, PT, R8, 0x4, P0 ;  /* 0x000000040800780c */ /* 0x000fc40000701070 */
[----:B------:R-:W-:Y:S01]  /*5390*/  IADD3.X R17, R17, UR13, RZ, P2, !PT ;  /* 0x0000000d11117c10 */ /* 0x000fe200097fe4ff */
[----:B------:R-:W0:Y:S01]  /*53a0*/  @P1 S2R R6, SR_CgaCtaId ;  /* 0x0000000000061919 */ /* 0x000e220000008800 */
[----:B------:R-:W-:Y:S02]  /*53b0*/  @P1 MOV R5, 0x400 ;  /* 0x0000040000051802 */ /* 0x000fe40000000f00 */
[----:B------:R-:W-:Y:S02]  /*53c0*/  ISETP.GE.U32.AND P2, PT, R16, UR4, PT ;  /* 0x0000000410007c0c */ /* 0x000fe4000bf46070 */
[----:B------:R-:W-:Y:S02]  /*53d0*/  LOP3.LUT R4, R4, 0x1, RZ, 0xc0, !PT ;  /* 0x0000000104047812 */ /* 0x000fe400078ec0ff */
[----:B------:R-:W-:Y:S02]  /*53e0*/  LOP3.LUT R3, R3, 0x3, RZ, 0xc0, !PT ;  /* 0x0000000303037812 */ /* 0x000fe400078ec0ff */
[----:B------:R-:W-:-:S02]  /*53f0*/  PRMT R9, RZ, 0x7610, R9 ;  /* 0x00007610ff097816 */ /* 0x000fc40000000009 */
[----:B0-----:R-:W-:Y:S01]  /*5400*/  @P1 LEA R5, R6, R5, 0x18 ;  /* 0x0000000506051211 */ /* 0x001fe200078ec0ff */
[----:B------:R-:W-:-:S03]  /*5410*/  IMAD.MOV.U32 R6, RZ, RZ, -0x1 ;  /* 0xffffffffff067424 */ /* 0x000fc600078e00ff */
[----:B------:R0:W-:Y:S01]  /*5420*/  @P1 SYNCS.ARRIVE.TRANS64.A1T0 RZ, [R5+URZ+0x58], RZ ;  /* 0x000058ff05ff19a7 */ /* 0x0001e2000810003f */
[----:B------:R-:W-:-:S04]  /*5430*/  ISETP.NE.U32.AND P1, PT, R4, 0x1, PT ;  /* 0x000000010400780c */ /* 0x000fc80003f25070 */
[----:B------:R-:W-:Y:S02]  /*5440*/  ISETP.GT.U32.AND P1, PT, R8, 0x3, !P1 ;  /* 0x000000030800780c */ /* 0x000fe40004f24070 */
[----:B0-----:R-:W-:Y:S02]  /*5450*/  SEL R5, RZ, 0x1, !P0 ;  /* 0x00000001ff057807 */ /* 0x001fe40004000000 */
[----:B------:R-:W-:Y:S02]  /*5460*/  ISETP.GE.U32.AND.EX P0, PT, R17, UR5, PT, P2 ;  /* 0x0000000511007c0c */ /* 0x000fe4000bf06120 */
[----:B------:R-:W-:-:S04]  /*5470*/  SEL R4, RZ, 0x1, !P1 ;  /* 0x00000001ff047807 */ /* 0x000fc80004800000 */
[----:B------:R-:W-:Y:S02]  /*5480*/  LOP3.LUT R0, R4, R0, R5, 0x96, !PT ;  /* 0x0000000004007212 */ /* 0x000fe400078e9605 */
[----:B------:R-:W-:-:S05]  /*5490*/  PRMT R4, RZ, 0x7610, R4 ;  /* 0x00007610ff047816 */ /* 0x000fca0000000004 */
[----:B------:R-:W-:Y:S05]  /*54a0*/  @P0 BRA `(.L_x_110) ;  /* 0x0000000400540947 */ /* 0x000fea0003800000 */
[----:B------:R-:W0:Y:S01]  /*54b0*/  S2R R15, SR_CTAID.X ;  /* 0x00000000000f7919 */ /* 0x000e220000002500 */
[----:B------:R-:W-:Y:S01]  /*54c0*/  ULDC.64 UR4, c[0x0][0x628] ;  /* 0x00018a0000047ab9 */ /* 0x000fe20000000a00 */
[----:B------:R-:W-:Y:S01]  /*54d0*/  ULDC UR7, c[0x0][0x630] ;  /* 0x00018c0000077ab9 */ /* 0x000fe20000000800 */
[----:B------:R-:W-:Y:S01]  /*54e0*/  ISETP.NE.U32.AND P0, PT, RZ, UR4, PT ;  /* 0x00000004ff007c0c */ /* 0x000fe2000bf05070 */
[----:B------:R-:W1:Y:S01]  /*54f0*/  S2R R20, SR_CTAID.Y ;  /* 0x0000000000147919 */ /* 0x000e620000002600 */
[----:B------:R-:W-:Y:S01]  /*5500*/  ULDC UR8, c[0x0][0x150] ;  /* 0x0000540000087ab9 */ /* 0x000fe20000000800 */
[----:B------:R-:W-:Y:S01]  /*5510*/  IMAD.MOV.U32 R4, RZ, RZ, R16 ;  /* 0x000000ffff047224 */ /* 0x000fe200078e0010 */
[----:B------:R-:W-:Y:S01]  /*5520*/  ISETP.NE.AND.EX P0, PT, RZ, UR5, PT, P0 ;  /* 0x00000005ff007c0c */ /* 0x000fe2000bf05300 */
[----:B------:R-:W-:Y:S01]  /*5530*/  IMAD.MOV.U32 R5, RZ, RZ, R17 ;  /* 0x000000ffff057224 */ /* 0x000fe200078e0011 */
[----:B0-----:R-:W-:-:S11]  /*5540*/  I2FP.F32.U32 R22, R15 ;  /* 0x0000000f00167245 */ /* 0x001fd60000201000 */
[----:B------:R-:W-:Y:S05]  /*5550*/  @!P0 BRA `(.L_x_111) ;  /* 0x0000000000288947 */ /* 0x000fea0003800000 */
[----:B------:R-:W-:Y:S02]  /*5560*/  ULDC UR6, c[0x0][0x634] ;  /* 0x00018d0000067ab9 */ /* 0x000fe40000000800 */
[----:B------:R-:W-:-:S05]  /*5570*/  IADD3 R5, P0, R16, UR6, RZ ;  /* 0x0000000610057c10 */ /* 0x000fca000ff1e0ff */
[----:B------:R-:W-:-:S04]  /*5580*/  IMAD.X R21, RZ, RZ, R17, P0 ;  /* 0x000000ffff157224 */ /* 0x000fc800000e0611 */
[----:B------:R-:W-:-:S04]  /*5590*/  IMAD.WIDE.U32 R6, R21, UR4, RZ ;  /* 0x0000000415067c25 */ /* 0x000fc8000f8e00ff */
[----:B------:R-:W-:-:S04]  /*55a0*/  IMAD.WIDE.U32 R6, P0, R5, UR5, R6 ;  /* 0x0000000505067c25 */ /* 0x000fc8000f800006 */
[----:B------:R-:W-:-:S04]  /*55b0*/  IMAD.WIDE.U32 R4, R5, UR4, RZ ;  /* 0x0000000405047c25 */ /* 0x000fc8000f8e00ff */
[----:B------:R-:W-:Y:S01]  /*55c0*/  IMAD.MOV.U32 R4, RZ, RZ, R7 ;  /* 0x000000ffff047224 */ /* 0x000fe200078e0007 */
[----:B------:R-:W-:Y:S01]  /*55d0*/  IADD3 RZ, P1, R5, R6, RZ ;  /* 0x0000000605ff7210 */ /* 0x000fe20007f3e0ff */
[----:B------:R-:W-:-:S04]  /*55e0*/  IMAD.X R5, RZ, RZ, RZ, P0 ;  /* 0x000000ffff057224 */ /* 0x000fc800000e06ff */
[----:B------:R-:W-:-:S08]  /*55f0*/  IMAD.WIDE.U32.X R4, R21, UR5, R4, P1 ;  /* 0x0000000515047c25 */ /* 0x000fd000088e0404 */
.L_x_111:
[--C-:B------:R-:W-:Y:S01]  /*5600*/  SHF.R.U64 R14, R4, UR7, R5.reuse ;  /* 0x00000007040e7c19 */ /* 0x100fe20008001205 */
[----:B------:R-:W-:Y:S01]  /*5610*/  FMUL R22, R22, UR8 ;  /* 0x0000000816167c20 */ /* 0x000fe20008400000 */
[----:B------:R-:W-:Y:S01]  /*5620*/  SHF.R.U32.HI R4, RZ, UR7, R5 ;  /* 0x00000007ff047c19 */ /* 0x000fe20008011605 */
[----:B------:R-:W0:Y:S01]  /*5630*/  LDC R6, c[0x0][0x144] ;  /* 0x00005100ff067b82 */ /* 0x000e220000000800 */
[----:B------:R-:W-:Y:S01]  /*5640*/  IADD3 R5, P0, RZ, -R14, RZ ;  /* 0x8000000eff057210 */ /* 0x000fe20007f1e0ff */
[----:B------:R-:W-:Y:S01]  /*5650*/  ULDC UR6, c[0x0][0x154] ;  /* 0x0000550000067ab9 */ /* 0x000fe20000000800 */
[----:B-1----:R-:W-:Y:S01]  /*5660*/  I2FP.F32.U32 R7, R20 ;  /* 0x0000001400077245 */ /* 0x002fe20000201000 */
[----:B------:R-:W1:Y:S01]  /*5670*/  F2I.U32.TRUNC.NTZ R22, R22 ;  /* 0x0000001600167305 */ /* 0x000e62000020f000 */
[----:B------:R-:W-:Y:S01]  /*5680*/  ULDC.64 UR4, c[0x0][0x620] ;  /* 0x0001880000047ab9 */ /* 0x000fe20000000a00 */
[----:B------:R-:W-:Y:S01]  /*5690*/  IMAD.X R4, RZ, RZ, ~R4, P0 ;  /* 0x000000ffff047224 */ /* 0x000fe200000e0e04 */
[----:B------:R-:W-:Y:S01]  /*56a0*/  ISETP.NE.AND P2, PT, R2, 0x1, PT ;  /* 0x000000010200780c */ /* 0x000fe20003f45270 */
[----:B------:R-:W-:Y:S01]  /*56b0*/  FMUL R23, R7, UR6 ;  /* 0x0000000607177c20 */ /* 0x000fe20008400000 */
[----:B------:R-:W2:Y:S01]  /*56c0*/  LDC R25, c[0x0][0x148] ;  /* 0x00005200ff197b82 */ /* 0x000ea20000000800 */
[----:B------:R-:W-:Y:S01]  /*56d0*/  IMAD R4, R4, UR4, RZ ;  /* 0x0000000404047c24 */ /* 0x000fe2000f8e02ff */
[----:B------:R-:W-:-:S02]  /*56e0*/  ULDC.64 UR6, c[0x0][0x640] ;  /* 0x0001900000067ab9 */ /* 0x000fc40000000a00 */
[----:B------:R-:W-:Y:S01]  /*56f0*/  ISETP.NE.U32.AND P0, PT, RZ, UR6, PT ;  /* 0x00000006ff007c0c */ /* 0x000fe2000bf05070 */
[----:B------:R-:W3:Y:S01]  /*5700*/  F2I.U32.TRUNC.NTZ R23, R23 ;  /* 0x0000001700177305 */ /* 0x000ee2000020f000 */
[C---:B------:R-:W-:Y:S02]  /*5710*/  IMAD R7, R5.reuse, UR5, R4 ;  /* 0x0000000505077c24 */ /* 0x040fe4000f8e0204 */
[----:B------:R-:W-:Y:S01]  /*5720*/  IMAD.WIDE.U32 R4, R5, UR4, R16 ;  /* 0x0000000405047c25 */ /* 0x000fe2000f8e0010 */
[----:B------:R-:W-:Y:S01]  /*5730*/  ULDC UR4, c[0x0][0x618] ;  /* 0x0001860000047ab9 */ /* 0x000fe20000000800 */
[----:B------:R-:W-:Y:S02]  /*5740*/  ISETP.NE.AND.EX P0, PT, RZ, UR7, PT, P0 ;  /* 0x00000007ff007c0c */ /* 0x000fe4000bf05300 */
[----:B------:R-:W-:Y:S02]  /*5750*/  IMAD.IADD R5, R5, 0x1, R7 ;  /* 0x0000000105057824 */ /* 0x000fe400078e0207 */
[----:B-1----:R-:W-:-:S03]  /*5760*/  IMAD.MOV R22, RZ, RZ, -R22 ;  /* 0x000000ffff167224 */ /* 0x002fc600078e0a16 */
[----:B------:R-:W-:Y:S01]  /*5770*/  SHF.R.U64 R21, R4, UR4, R5 ;  /* 0x0000000404157c19 */ /* 0x000fe20008001205 */
[----:B0-----:R-:W-:Y:S01]  /*5780*/  IMAD R15, R6, R22, R15 ;  /* 0x00000016060f7224 */ /* 0x001fe200078e020f */
[----:B------:R-:W-:Y:S01]  /*5790*/  SHF.R.U32.HI R4, RZ, UR4, R5 ;  /* 0x00000004ff047c19 */ /* 0x000fe20008011605 */
[----:B------:R-:W-:Y:S01]  /*57a0*/  ULDC UR4, c[0x0][0x608] ;  /* 0x0001820000047ab9 */ /* 0x000fe20000000800 */
[----:B---3--:R-:W-:Y:S02]  /*57b0*/  IMAD.MOV R6, RZ, RZ, -R23 ;  /* 0x000000ffff067224 */ /* 0x008fe400078e0a17 */
[--C-:B------:R-:W-:Y:S02]  /*57c0*/  SHF.R.U64 R22, R21, UR4, R4.reuse ;  /* 0x0000000415167c19 */ /* 0x100fe40008001204 */
[----:B------:R-:W-:Y:S01]  /*57d0*/  SHF.R.U32.HI R5, RZ, UR4, R4 ;  /* 0x00000004ff057c19 */ /* 0x000fe20008011604 */
[----:B------:R-:W-:Y:S01]  /*57e0*/  ULDC UR4, c[0x0][0x658] ;  /* 0x0001960000047ab9 */ /* 0x000fe20000000800 */
[----:B--2---:R-:W-:-:S02]  /*57f0*/  @P2 IMAD R15, R25, R6, R20 ;  /* 0x00000006190f2224 */ /* 0x004fc400078e0214 */
[--C-:B------:R-:W-:Y:S02]  /*5800*/  SHF.R.U64 R20, R22, UR4, R5.reuse ;  /* 0x0000000416147c19 */ /* 0x100fe40008001205 */
[----:B------:R-:W-:-:S03]  /*5810*/  SHF.R.U32.HI R23, RZ, UR4, R5 ;  /* 0x00000004ff177c19 */ /* 0x000fc60008011605 */
[----:B------:R-:W-:Y:S02]  /*5820*/  IMAD.MOV.U32 R6, RZ, RZ, R20 ;  /* 0x000000ffff067224 */ /* 0x000fe400078e0014 */
[----:B------:R-:W-:Y:S01]  /*5830*/  IMAD.MOV.U32 R5, RZ, RZ, R23 ;  /* 0x000000ffff057224 */ /* 0x000fe200078e0017 */
[----:B------:R-:W-:Y:S06]  /*5840*/  @!P0 BRA `(.L_x_112) ;  /* 0x00000000002c8947 */ /* 0x000fec0003800000 */
        /* <DEDUP_REMOVED lines=9> */
[----:B------:R-:W-:-:S04]  /*58e0*/  IMAD.WIDE.U32.X R4, R23, UR7, R4, P1 ;  /* 0x0000000717047c25 */ /* 0x000fc800088e0404 */
[----:B------:R-:W-:-:S07]  /*58f0*/  IMAD.MOV.U32 R6, RZ, RZ, R4 ;  /* 0x000000ffff067224 */ /* 0x000fce00078e0004 */
.L_x_112:
[----:B------:R-:W-:Y:S01]  /*5900*/  ULDC UR4, c[0x0][0x648] ;  /* 0x0001920000047ab9 */ /* 0x000fe20000000800 */
[----:B------:R-:W-:Y:S01]  /*5910*/  LOP3.LUT R4, R22, UR17, RZ, 0xc0, !PT ;  /* 0x0000001116047c12 */ /* 0x000fe2000f8ec0ff */
[----:B------:R-:W-:Y:S01]  /*5920*/  ULDC UR5, c[0x0][0x610] ;  /* 0x0001840000057ab9 */ /* 0x000fe20000000800 */
[----:B------:R-:W-:Y:S01]  /*5930*/  SHF.R.U64 R5, R6, UR4, R5 ;  /* 0x0000000406057c19 */ /* 0x000fe20008001205 */
[----:B------:R-:W-:Y:S01]  /*5940*/  ULDC UR4, c[0x0][0x638] ;  /* 0x00018e0000047ab9 */ /* 0x000fe20000000800 */
[----:B------:R-:W-:Y:S01]  /*5950*/  LOP3.LUT R21, R21, UR16, RZ, 0xc0, !PT ;  /* 0x0000001015157c12 */ /* 0x000fe2000f8ec0ff */
[----:B------:R-:W-:Y:S02]  /*5960*/  IMAD.MOV.U32 R6, RZ, RZ, R14 ;  /* 0x000000ffff067224 */ /* 0x000fe400078e000e */
[----:B------:R-:W-:Y:S02]  /*5970*/  IMAD.MOV R7, RZ, RZ, -R5 ;  /* 0x000000ffff077224 */ /* 0x000fe400078e0a05 */
[----:B------:R-:W-:-:S02]  /*5980*/  IMAD R4, R5, UR18, R4 ;  /* 0x0000001205047c24 */ /* 0x000fc4000f8e0204 */
[----:B------:R-:W-:Y:S01]  /*5990*/  IMAD R20, R7, UR4, R20 ;  /* 0x0000000407147c24 */ /* 0x000fe2000f8e0214 */
[----:B------:R-:W-:Y:S01]  /*59a0*/  ULDC UR4, c[0x0][0x600] ;  /* 0x0001800000047ab9 */ /* 0x000fe20000000800 */
[----:B------:R-:W-:Y:S02]  /*59b0*/  IMAD R15, R4, UR5, R15 ;  /* 0x00000005040f7c24 */ /* 0x000fe4000f8e020f */
[----:B------:R-:W-:Y:S02]  /*59c0*/  IMAD R20, R20, UR4, R21 ;  /* 0x0000000414147c24 */ /* 0x000fe4000f8e0215 */
[----:B------:R-:W-:-:S03]  /*59d0*/  IMAD.MOV.U32 R4, RZ, RZ, 0x1 ;  /* 0x00000001ff047424 */ /* 0x000fc600078e00ff */
[----:B------:R-:W-:Y:S02]  /*59e0*/  SEL R21, R20, R15, !P2 ;  /* 0x0000000f14157207 */ /* 0x000fe40005000000 */
[----:B------:R-:W-:-:S07]  /*59f0*/  SEL R20, R15, R20, !P2 ;  /* 0x000000140f147207 */ /* 0x000fce0005000000 */
.L_x_110:
[----:B------:R-:W-:Y:S05]  /*5a00*/  BSYNC B1 ;  /* 0x0000000000017941 */ /* 0x000fea0003800000 */
.L_x_109:
[----:B------:R-:W-:-:S13]  /*5a10*/  LOP3.LUT P0, RZ, R4, 0xff, RZ, 0xc0, !PT ;  /* 0x000000ff04ff7812 */ /* 0x000fda000780c0ff */
[----:B------:R-:W-:Y:S05]  /*5a20*/  @P0 BRA `(.L_x_113) ;  /* 0xfffffff4003c0947 */ /* 0x000fea000383ffff */
[----:B------:R-:W-:Y:S05]  /*5a30*/  BSYNC B0 ;  /* 0x0000000000007941 */ /* 0x000fea0003800000 */
.L_x_102:
[----:B------:R-:W-:-:S03]  /*5a40*/  UMOV UR4, 0xffffffff ;  /* 0xffffffff00047882 */ /* 0x000fc60000000000 */
[----:B------:R-:W-:Y:S05]  /*5a50*/  BRA.DIV UR4, `(.L_x_114) ;  /* 0x0000000604147947 */ /* 0x000fea000b800000 */
[----:B------:R-:W-:-:S13]  /*5a60*/  ELECT P6, URZ, PT ;  /* 0x00000000003f782f */ /* 0x000fda00038c0000 */
.L_x_128:
[----:B------:R-:W-:Y:S04]  /*5a70*/  BSSY B0, `(.L_x_115) ;  /* 0x000002b000007945 */ /* 0x000fe80003800000 */
[----:B------:R-:W-:Y:S05]  /*5a80*/  @!P6 BRA `(.L_x_116) ;  /* 0x0000000000a4e947 */ /* 0x000fea0003800000 */
[----:B------:R-:W-:-:S04]  /*5a90*/  LOP3.LUT R19, R19, 0x2, RZ, 0xfc, !PT ;  /* 0x0000000213137812 */ /* 0x000fc800078efcff */
[----:B------:R-:W-:-:S13]  /*5aa0*/  ISETP.NE.AND P0, PT, R19, 0x3, PT ;  /* 0x000000031300780c */ /* 0x000fda0003f05270 */
[----:B------:R-:W-:Y:S05]  /*5ab0*/  @!P0 BRA `(.L_x_117) ;  /* 0x0000000000048947 */ /* 0x000fea0003800000 */
[----:B------:R-:W-:Y:S01]  /*5ac0*/  BPT.TRAP 0x1 ;  /* 0x000000040000795c */ /* 0x000fe20000300000 */
.L_x_117:
[----:B------:R-:W0:Y:S01]  /*5ad0*/  S2R R5, SR_CgaCtaId ;  /* 0x0000000000057919 */ /* 0x000e220000008800 */
[----:B------:R-:W-:Y:S02]  /*5ae0*/  MOV R2, 0x400 ;  /* 0x0000040000027802 */ /* 0x000fe40000000f00 */
[----:B------:R-:W-:Y:S02]  /*5af0*/  SHF.L.U32 R4, R0, 0x1f, RZ ;  /* 0x0000001f00047819 */ /* 0x000fe400000006ff */
[----:B0-----:R-:W-:-:S05]  /*5b00*/  LEA R2, R5, R2, 0x18 ;  /* 0x0000000205027211 */ /* 0x001fca00078ec0ff */
[----:B------:R-:W-:-:S04]  /*5b10*/  VIADD R2, R2, 0x20 ;  /* 0x0000002002027836 */ /* 0x000fc80000000000 */
[C---:B------:R-:W-:Y:S02]  /*5b20*/  IMAD R7, R3.reuse, 0x8, R2 ;  /* 0x0000000803077824 */ /* 0x040fe400078e0202 */
[----:B------:R-:W-:Y:S02]  /*5b30*/  VIADD R3, R3, 0x1 ;  /* 0x0000000103037836 */ /* 0x000fe40000000000 */
[----:B------:R-:W0:Y:S03]  /*5b40*/  SYNCS.PHASECHK.TRANS64.TRYWAIT P0, [R7+URZ], R4 ;  /* 0x00000004070075a7 */ /* 0x000e26000800017f */
[----:B------:R-:W-:-:S04]  /*5b50*/  ISETP.NE.AND P1, PT, R3, 0x4, PT ;  /* 0x000000040300780c */ /* 0x000fc80003f25270 */
[----:B------:R-:W-:Y:S02]  /*5b60*/  SEL R5, RZ, 0x1, P1 ;  /* 0x00000001ff057807 */ /* 0x000fe40000800000 */
[----:B------:R-:W-:Y:S02]  /*5b70*/  SEL R3, R3, RZ, P1 ;  /* 0x000000ff03037207 */ /* 0x000fe40000800000 */
[----:B------:R-:W-:-:S03]  /*5b80*/  LOP3.LUT R6, R0, R5, RZ, 0x3c, !PT ;  /* 0x0000000500067212 */ /* 0x000fc600078e3cff */
[----:B------:R-:W-:Y:S01]  /*5b90*/  IMAD R8, R3, 0x8, R2 ;  /* 0x0000000803087824 */ /* 0x000fe200078e0202 */
[----:B------:R-:W-:Y:S01]  /*5ba0*/  SHF.L.U32 R5, R6, 0x1f, RZ ;  /* 0x0000001f06057819 */ /* 0x000fe200000006ff */
[----:B0-----:R-:W-:Y:S06]  /*5bb0*/  @!P0 BRA `(.L_x_118) ;  /* 0x0000000000dc8947 */ /* 0x001fec0003800000 */
.L_x_129:
[----:B------:R-:W1:Y:S01]  /*5bc0*/  SYNCS.PHASECHK.TRANS64.TRYWAIT P0, [R8+URZ], R5 ;  /* 0x00000005080075a7 */ /* 0x000e62000800017f */
[----:B------:R-:W-:-:S05]  /*5bd0*/  VIADD R0, R3, 0x1 ;  /* 0x0000000103007836 */ /* 0x000fca0000000000 */
[----:B------:R-:W-:-:S04]  /*5be0*/  ISETP.NE.AND P1, PT, R0, 0x4, PT ;  /* 0x000000040000780c */ /* 0x000fc80003f25270 */
[----:B------:R-:W-:Y:S02]  /*5bf0*/  SEL R3, RZ, 0x1, P1 ;  /* 0x00000001ff037807 */ /* 0x000fe40000800000 */
[----:B0-----:R-:W-:Y:S02]  /*5c00*/  SEL R7, R0, RZ, P1 ;  /* 0x000000ff00077207 */ /* 0x001fe40000800000 */
[----:B------:R-:W-:-:S03]  /*5c10*/  LOP3.LUT R9, R6, R3, RZ, 0x3c, !PT ;  /* 0x0000000306097212 */ /* 0x000fc600078e3cff */
[----:B------:R-:W-:Y:S01]  /*5c20*/  IMAD R11, R7, 0x8, R2 ;  /* 0x00000008070b7824 */ /* 0x000fe200078e0202 */
[----:B------:R-:W-:Y:S01]  /*5c30*/  SHF.L.U32 R6, R9, 0x1f, RZ ;  /* 0x0000001f09067819 */ /* 0x000fe200000006ff */
[----:B-1----:R-:W-:Y:S06]  /*5c40*/  @!P0 BRA `(.L_x_119) ;  /* 0x0000000000cc8947 */ /* 0x002fec0003800000 */
.L_x_130:
[----:B------:R-:W1:Y:S01]  /*5c50*/  SYNCS.PHASECHK.TRANS64.TRYWAIT P0, [R11+URZ], R6 ;  /* 0x000000060b0075a7 */ /* 0x000e62000800017f */
[----:B------:R-:W-:-:S05]  /*5c60*/  VIADD R0, R7, 0x1 ;  /* 0x0000000107007836 */ /* 0x000fca0000000000 */
[----:B------:R-:W-:-:S04]  /*5c70*/  ISETP.NE.AND P1, PT, R0, 0x4, PT ;  /* 0x000000040000780c */ /* 0x000fc80003f25270 */
[----:B------:R-:W-:Y:S02]  /*5c80*/  SEL R4, RZ, 0x1, P1 ;  /* 0x00000001ff047807 */ /* 0x000fe40000800000 */
[----:B------:R-:W-:Y:S02]  /*5c90*/  SEL R3, R0, RZ, P1 ;  /* 0x000000ff00037207 */ /* 0x000fe40000800000 */
[----:B------:R-:W-:Y:S01]  /*5ca0*/  LOP3.LUT R0, R9, R4, RZ, 0x3c, !PT ;  /* 0x0000000409007212 */ /* 0x000fe200078e3cff */
[----:B-1----:R-:W-:Y:S06]  /*5cb0*/  @!P0 BRA `(.L_x_120) ;  /* 0x0000000000c48947 */ /* 0x002fec0003800000 */
.L_x_131:
[----:B------:R-:W-:Y:S01]  /*5cc0*/  IMAD R3, R3, 0x8, R2 ;  /* 0x0000000803037824 */ /* 0x000fe200078e0202 */
[----:B------:R-:W-:-:S07]  /*5cd0*/  SHF.L.U32 R0, R0, 0x1f, RZ ;  /* 0x0000001f00007819 */ /* 0x000fce00000006ff */
.L_x_121:
[----:B--2---:R2:W3:Y:S02]  /*5ce0*/  SYNCS.PHASECHK.TRANS64.TRYWAIT P0, [R3+URZ], R0 ;  /* 0x00000000030075a7 */ /* 0x0044e4000800017f */
[----:B---3--:R-:W-:Y:S05]  /*5cf0*/  @!P0 NANOSLEEP.SYNCS 0x989680 ;  /* 0x009896800000895d */ /* 0x008fea0003900000 */
[----:B------:R-:W3:Y:S02]  /*5d00*/  @!P0 SYNCS.PHASECHK.TRANS64 P0, [R3+URZ], R0 ;  /* 0x00000000030085a7 */ /* 0x000ee4000800007f */
[----:B---3--:R-:W-:Y:S05]  /*5d10*/  @!P0 BRA `(.L_x_121) ;  /* 0xfffffffc00f08947 */ /* 0x008fea000383ffff */
.L_x_116:
[----:B------:R-:W-:Y:S05]  /*5d20*/  BSYNC B0 ;  /* 0x0000000000007941 */ /* 0x000fea0003800000 */
.L_x_115:
[----:B------:R-:W-:Y:S05]  /*5d30*/  EXIT ;  /* 0x000000000000794d */ /* 0x000fea0003800000 */
.L_x_21:
[----:B---3--:R3:W4:Y:S02]  /*5d40*/  SYNCS.PHASECHK.TRANS64.TRYWAIT P1, [R3+URZ], R0 ;  /* 0x00000000030075a7 */ /* 0x008724000802017f */
[----:B----4-:R-:W-:Y:S05]  /*5d50*/  @!P1 NANOSLEEP.SYNCS 0x989680 ;  /* 0x009896800000995d */ /* 0x010fea0003900000 */
[----:B------:R-:W4:Y:S02]  /*5d60*/  @!P1 SYNCS.PHASECHK.TRANS64 P1, [R3+URZ], R0 ;  /* 0x00000000030095a7 */ /* 0x000f24000802007f */
[----:B----4-:R-:W-:Y:S05]  /*5d70*/  @!P1 BRA `(.L_x_21) ;  /* 0xfffffffc00f09947 */ /* 0x010fea000383ffff */
[----:B------:R-:W-:Y:S05]  /*5d80*/  BRA `(.L_x_20) ;  /* 0xffffffb400e07947 */ /* 0x000fea000383ffff */
.L_x_26:
[----:B-1----:R1:W2:Y:S02]  /*5d90*/  SYNCS.PHASECHK.TRANS64.TRYWAIT P1, [R5+URZ], R4 ;  /* 0x00000004050075a7 */ /* 0x0022a4000802017f */
[----:B--2---:R-:W-:Y:S05]  /*5da0*/  @!P1 NANOSLEEP.SYNCS 0x989680 ;  /* 0x009896800000995d */ /* 0x004fea0003900000 */
[----:B------:R-:W2:Y:S02]  /*5db0*/  @!P1 SYNCS.PHASECHK.TRANS64 P1, [R5+URZ], R4 ;  /* 0x00000004050095a7 */ /* 0x000ea4000802007f */
[----:B--2---:R-:W-:Y:S05]  /*5dc0*/  @!P1 BRA `(.L_x_26) ;  /* 0xfffffffc00f09947 */ /* 0x004fea000383ffff */
[----:B------:R-:W-:Y:S05]  /*5dd0*/  BRA `(.L_x_25) ;  /* 0xffffffb800907947 */ /* 0x000fea000383ffff */
.L_x_103:
[----:B------:R-:W-:Y:S01]  /*5de0*/  BSSY B1, `(.L_x_122) ;  /* 0x0000006000017945 */ /* 0x000fe20003800000 */
[----:B------:R-:W-:-:S07]  /*5df0*/  IMAD.MOV.U32 R15, RZ, RZ, -0x1 ;  /* 0xffffffffff0f7424 */ /* 0x000fce00078e00ff */
[----:B------:R-:W-:Y:S05]  /*5e00*/  WARPSYNC.COLLECTIVE R15, `(.L_x_123) ;  /* 0x000000000f0c7348 */ /* 0x000fea0003c00000 */
[----:B------:R-:W-:Y:S02]  /*5e10*/  ELECT P6, UR62, PT ;  /* 0x00000000003e782f */ /* 0x000fe400038c0000 */
[----:B------:R-:W-:Y:S01]  /*5e20*/  MOV R14, UR62 ;  /* 0x0000003e000e7c02 */ /* 0x000fe20008000f00 */
[----:B------:R-:W-:Y:S10]  /*5e30*/  ENDCOLLECTIVE ;  /* 0x000000000000791b */ /* 0x000ff40003800000 */
.L_x_123:
[----:B------:R-:W-:Y:S05]  /*5e40*/  BSYNC B1 ;  /* 0x0000000000017941 */ /* 0x000fea0003800000 */
.L_x_122:
[----:B------:R-:W-:Y:S05]  /*5e50*/  BRA `(.L_x_124) ;  /* 0xfffffff0003c7947 */ /* 0x000fea000383ffff */
.L_x_106:
[----:B0-----:R0:W1:Y:S02]  /*5e60*/  SYNCS.PHASECHK.TRANS64.TRYWAIT P0, [R20+URZ+0x20], R7 ;  /* 0x00002007140075a7 */ /* 0x001064000800017f */
[----:B-1----:R-:W-:Y:S05]  /*5e70*/  @!P0 NANOSLEEP.SYNCS 0x989680 ;  /* 0x009896800000895d */ /* 0x002fea0003900000 */
[----:B------:R-:W1:Y:S02]  /*5e80*/  @!P0 SYNCS.PHASECHK.TRANS64 P0, [R20+URZ+0x20], R7 ;  /* 0x00002007140085a7 */ /* 0x000e64000800007f */
[----:B-1----:R-:W-:Y:S05]  /*5e90*/  @!P0 BRA `(.L_x_106) ;  /* 0xfffffffc00f08947 */ /* 0x002fea000383ffff */
[----:B------:R-:W-:Y:S05]  /*5ea0*/  BRA `(.L_x_125) ;  /* 0xfffffff000747947 */ /* 0x000fea000383ffff */
.L_x_114:
[----:B------:R-:W-:Y:S01]  /*5eb0*/  BSSY B0, `(.L_x_126) ;  /* 0x0000006000007945 */ /* 0x000fe20003800000 */
[----:B------:R-:W-:-:S07]  /*5ec0*/  IMAD.MOV.U32 R15, RZ, RZ, -0x1 ;  /* 0xffffffffff0f7424 */ /* 0x000fce00078e00ff */
[----:B------:R-:W-:Y:S05]  /*5ed0*/  WARPSYNC.COLLECTIVE R15, `(.L_x_127) ;  /* 0x000000000f0c7348 */ /* 0x000fea0003c00000 */
[----:B------:R-:W-:Y:S02]  /*5ee0*/  ELECT P6, UR62, PT ;  /* 0x00000000003e782f */ /* 0x000fe400038c0000 */
[----:B------:R-:W-:Y:S01]  /*5ef0*/  MOV R14, UR62 ;  /* 0x0000003e000e7c02 */ /* 0x000fe20008000f00 */
[----:B------:R-:W-:Y:S10]  /*5f00*/  ENDCOLLECTIVE ;  /* 0x000000000000791b */ /* 0x000ff40003800000 */
.L_x_127:
[----:B------:R-:W-:Y:S05]  /*5f10*/  BSYNC B0 ;  /* 0x0000000000007941 */ /* 0x000fea0003800000 */
.L_x_126:
[----:B------:R-:W-:Y:S05]  /*5f20*/  BRA `(.L_x_128) ;  /* 0xfffffff800d07947 */ /* 0x000fea000383ffff */
.L_x_118:
[----:B0-----:R0:W1:Y:S02]  /*5f30*/  SYNCS.PHASECHK.TRANS64.TRYWAIT P0, [R7+URZ], R4 ;  /* 0x00000004070075a7 */ /* 0x001064000800017f */
[----:B-1----:R-:W-:Y:S05]  /*5f40*/  @!P0 NANOSLEEP.SYNCS 0x989680 ;  /* 0x009896800000895d */ /* 0x002fea0003900000 */
[----:B------:R-:W1:Y:S02]  /*5f50*/  @!P0 SYNCS.PHASECHK.TRANS64 P0, [R7+URZ], R4 ;  /* 0x00000004070085a7 */ /* 0x000e64000800007f */
[----:B-1----:R-:W-:Y:S05]  /*5f60*/  @!P0 BRA `(.L_x_118) ;  /* 0xfffffffc00f08947 */ /* 0x002fea000383ffff */
[----:B------:R-:W-:Y:S05]  /*5f70*/  BRA `(.L_x_129) ;  /* 0xfffffffc00107947 */ /* 0x000fea000383ffff */
.L_x_119:
[----:B0-----:R0:W1:Y:S02]  /*5f80*/  SYNCS.PHASECHK.TRANS64.TRYWAIT P0, [R8+URZ], R5 ;  /* 0x00000005080075a7 */ /* 0x001064000800017f */
[----:B-1----:R-:W-:Y:S05]  /*5f90*/  @!P0 NANOSLEEP.SYNCS 0x989680 ;  /* 0x009896800000895d */ /* 0x002fea0003900000 */
[----:B------:R-:W1:Y:S02]  /*5fa0*/  @!P0 SYNCS.PHASECHK.TRANS64 P0, [R8+URZ], R5 ;  /* 0x00000005080085a7 */ /* 0x000e64000800007f */
[----:B-1----:R-:W-:Y:S05]  /*5fb0*/  @!P0 BRA `(.L_x_119) ;  /* 0xfffffffc00f08947 */ /* 0x002fea000383ffff */
[----:B------:R-:W-:Y:S05]  /*5fc0*/  BRA `(.L_x_130) ;  /* 0xfffffffc00207947 */ /* 0x000fea000383ffff */
.L_x_120:
[----:B-1----:R1:W2:Y:S02]  /*5fd0*/  SYNCS.PHASECHK.TRANS64.TRYWAIT P0, [R11+URZ], R6 ;  /* 0x000000060b0075a7 */ /* 0x0022a4000800017f */
[----:B--2---:R-:W-:Y:S05]  /*5fe0*/  @!P0 NANOSLEEP.SYNCS 0x989680 ;  /* 0x009896800000895d */ /* 0x004fea0003900000 */
[----:B------:R-:W2:Y:S02]  /*5ff0*/  @!P0 SYNCS.PHASECHK.TRANS64 P0, [R11+URZ], R6 ;  /* 0x000000060b0085a7 */ /* 0x000ea4000800007f */
[----:B--2---:R-:W-:Y:S05]  /*6000*/  @!P0 BRA `(.L_x_120) ;  /* 0xfffffffc00f08947 */ /* 0x004fea000383ffff */
[----:B------:R-:W-:Y:S05]  /*6010*/  BRA `(.L_x_131) ;  /* 0xfffffffc00287947 */ /* 0x000fea000383ffff */
.L_x_132:
[----:B------:R-:W-:-:S00]  /*6020*/  BRA `(.L_x_132) ;  /* 0xfffffffc00fc7947 */ /* 0x000fc0000383ffff */
[----:B------:R-:W-:-:S00]  /*6030*/  NOP ;  /* 0x0000000000007918 */ /* 0x000fc00000000000 */
        /* <DEDUP_REMOVED lines=12> */
.L_x_133:


//--------------------- .nv.global.init           --------------------------
	.section	.nv.global.init,"aw",@progbits
.nv.global.init:
	.type		$str$22,@object
	.size		$str$22,($str$23 - $str$22)
$str$22:
        /*0000*/ 	.byte	0x6b, 0x5f, 0x74, 0x69, 0x6c, 0x65, 0x5f, 0x63, 0x6f, 0x75, 0x6e, 0x74, 0x20, 0x3e, 0x3d, 0x20
        /*0010*/ 	.byte	0x31, 0x00
	.type		$str$23,@object
	.size		$str$23,(__unnamed_1 - $str$23)
$str$23:
        /*0012*/ 	.byte	0x2f, 0x74, 0x6d, 0x70, 0x2f, 0x63, 0x75, 0x74, 0x6c, 0x61, 0x73, 0x73, 0x5f, 0x73, 0x77, 0x65
        /*0022*/ 	.byte	0x65, 0x70, 0x5f, 0x73, 0x72, 0x63, 0x2f, 0x69, 0x6e, 0x63, 0x6c, 0x75, 0x64, 0x65, 0x2f, 0x63
        /*0032*/ 	.byte	0x75, 0x74, 0x6c, 0x61, 0x73, 0x73, 0x2f, 0x67, 0x65, 0x6d, 0x6d, 0x2f, 0x63, 0x6f, 0x6c, 0x6c
        /*0042*/ 	.byte	0x65, 0x63, 0x74, 0x69, 0x76, 0x65, 0x2f, 0x73, 0x6d, 0x39, 0x30, 0x5f, 0x6d, 0x6d, 0x61, 0x5f
        /*0052*/ 	.byte	0x74, 0x6d, 0x61, 0x5f, 0x67, 0x6d, 0x6d, 0x61, 0x5f, 0x73, 0x73, 0x5f, 0x77, 0x61, 0x72, 0x70
        /*0062*/ 	.byte	0x73, 0x70, 0x65, 0x63, 0x69, 0x61, 0x6c, 0x69, 0x7a, 0x65, 0x64, 0x2e, 0x68, 0x70, 0x70, 0x00
	.type		__unnamed_1,@object
	.size		__unnamed_1,(.L_0 - __unnamed_1)
__unnamed_1:
        /*0072*/ 	.byte	0x76, 0x6f, 0x69, 0x64, 0x20, 0x63, 0x75, 0x74, 0x6c, 0x61, 0x73, 0x73, 0x3a, 0x3a, 0x67, 0x65
        /* <DEDUP_REMOVED lines=180> */
        /*0bc2*/ 	.byte	0x3a, 0x3a, 0x69, 0x64, 0x65, 0x6e, 0x74, 0x69, 0x74, 0x79, 0x5d, 0x00
.L_0:


//--------------------- .nv.shared._ZN7cutlass13device_kernelINS_4gemm6kernel13GemmUniversalIN4cute5tupleIJiiiiEEENS1_10collective13CollectiveMmaINS1_34MainloopSm90TmaGmmaWarpSpecializedILi4ENS5_IJNS4_1CILi2EEENSA_ILi1EEESC_EEENS1_35KernelTmaWarpSpecializedCooperativeEEENS5_IJNSA_ILi128EEENSA_ILi64EEENSA_ILi32EEEEEENS_10bfloat16_tENS5_IJlSC_lEEESK_SL_NS4_8TiledMMAINS4_8MMA_AtomIJNS4_4SM904GMMA27MMA_64x64x16_F32BF16BF16_SSILNSP_5MajorE0ELSR_0ELNSP_7ScaleInE1ELSS_1EEEEEENS4_6LayoutISD_NS5_IJSC_NSA_ILi0EEESW_EEEEENS5_IJNS4_10UnderscoreESZ_SZ_EEEEENS4_13SM90_TMA_LOADENS4_14ComposedLayoutINS4_7SwizzleILi2ELi4ELi3EEENS4_18smem_ptr_flag_bitsILi16EEENSV_INS5_IJNSA_ILi8EEESI_EEENS5_IJSI_SC_EEEEEEEvNS4_8identityENS4_23SM90_TMA_LOAD_MULTICASTES1C_vS1D_EENS_8epilogue10collective6detail29Sm90TmaWarpSpecializedAdapterINS1H_15DefaultEpilogueISK_SL_SL_NS1G_6thread17LinearCombinationISK_Li1EffLNS1L_9ScaleType4KindE0ELNS_15FloatRoundStyleE2ESK_EENS1_15EpilogueDefaultEEEEEvvEEEEvNT_6ParamsE --------------------------
	.section	.nv.shared._ZN7cutlass13device_kernelINS_4gemm6kernel13GemmUniversalIN4cute5tupleIJiiiiEEENS1_10collective13CollectiveMmaINS1_34MainloopSm90TmaGmmaWarpSpecializedILi4ENS5_IJNS4_1CILi2EEENSA_ILi1EEESC_EEENS1_35KernelTmaWarpSpecializedCooperativeEEENS5_IJNSA_ILi128EEENSA_ILi64EEENSA_ILi32EEEEEENS_10bfloat16_tENS5_IJlSC_lEEESK_SL_NS4_8TiledMMAINS4_8MMA_AtomIJNS4_4SM904GMMA27MMA_64x64x16_F32BF16BF16_SSILNSP_5MajorE0ELSR_0ELNSP_7ScaleInE1ELSS_1EEEEEENS4_6LayoutISD_NS5_IJSC_NSA_ILi0EEESW_EEEEENS5_IJNS4_10UnderscoreESZ_SZ_EEEEENS4_13SM90_TMA_LOADENS4_14ComposedLayoutINS4_7SwizzleILi2ELi4ELi3EEENS4_18smem_ptr_flag_bitsILi16EEENSV_INS5_IJNSA_ILi8EEESI_EEENS5_IJSI_SC_EEEEEEEvNS4_8identityENS4_23SM90_TMA_LOAD_MULTICASTES1C_vS1D_EENS_8epilogue10collective6detail29Sm90TmaWarpSpecializedAdapterINS1H_15DefaultEpilogueISK_SL_SL_NS1G_6thread17LinearCombinationISK_Li1EffLNS1L_9ScaleType4KindE0ELNS_15FloatRoundStyleE2ESK_EENS1_15EpilogueDefaultEEEEEvvEEEEvNT_6ParamsE,"aw",@nobits
	.sectionflags	@""
	.align	16
	.zero		1024


//--------------------- .nv.shared.reserved.0     --------------------------
	.section	.nv.shared.reserved.0,"aw",@nobits
	.weak		__nv_reservedSMEM_offset_0_alias
	.size		__nv_reservedSMEM_offset_0_alias, 0, 0
	.other		__nv_reservedSMEM_offset_0_alias,@"STO_CUDA_RESERVED_SHARED STV_DEFAULT"
__nv_reservedSMEM_offset_0_alias:
	.zero		0


//--------------------- .nv.global                --------------------------
	.section	.nv.global,"aw",@nobits
.nv.global:
	.type		_ZN39_INTERNAL_74996239_4_k_cu_1273d8e7_37054cute1_E,@object
	.size		_ZN39_INTERNAL_74996239_4_k_cu_1273d8e7_37054cute1_E,(_ZN39_INTERNAL_74996239_4_k_cu_1273d8e7_37054cuda3std3__45__cpo6cbeginE - _ZN39_INTERNAL_74996239_4_k_cu_1273d8e7_37054cute1_E)
_ZN39_INTERNAL_74996239_4_k_cu_1273d8e7_37054cute1_E:
	.zero		1
	.type		_ZN39_INTERNAL_74996239_4_k_cu_1273d8e7_37054cuda3std3__45__cpo6cbeginE,@object
	.size		_ZN39_INTERNAL_74996239_4_k_cu_1273d8e7_37054cuda3std3__45__cpo6cbeginE,(_ZN39_INTERNAL_74996239_4_k_cu_1273d8e7_37054cuda3std3__48in_placeE - _ZN39_INTERNAL_74996239_4_k_cu_1273d8e7_37054cuda3std3__45__cpo6cbeginE)
_ZN39_INTERNAL_74996239_4_k_cu_1273d8e7_37054cuda3std3__45__cpo6cbeginE:
	.zero		1
	.type		_ZN39_INTERNAL_74996239_4_k_cu_1273d8e7_37054cuda3std3__48in_placeE,@object
	.size		_ZN39_INTERNAL_74996239_4_k_cu_1273d8e7_37054cuda3std3__48in_placeE,(_ZN39_INTERNAL_74996239_4_k_cu_1273d8e7_37054cuda3std6ranges3__45__cpo9iter_moveE - _ZN39_INTERNAL_74996239_4_k_cu_1273d8e7_37054cuda3std3__48in_placeE)
_ZN39_INTERNAL_74996239_4_k_cu_1273d8e7_37054cuda3std3__48in_placeE:
	.zero		1
	.type		_ZN39_INTERNAL_74996239_4_k_cu_1273d8e7_37054cuda3std6ranges3__45__cpo9iter_moveE,@object
	.size		_ZN39_INTERNAL_74996239_4_k_cu_1273d8e7_37054cuda3std6ranges3__45__cpo9iter_moveE,(_ZN39_INTERNAL_74996239_4_k_cu_1273d8e7_37054cuda3std3__45__cpo5beginE - _ZN39_INTERNAL_74996239_4_k_cu_1273d8e7_37054cuda3std6ranges3__45__cpo9iter_moveE)
_ZN39_INTERNAL_74996239_4_k_cu_1273d8e7_37054cuda3std6ranges3__45__cpo9iter_moveE:
	.zero		1
	.type		_ZN39_INTERNAL_74996239_4_k_cu_1273d8e7_37054cuda3std3__45__cpo5beginE,@object
	.size		_ZN39_INTERNAL_74996239_4_k_cu_1273d8e7_37054cuda3std3__45__cpo5beginE,(_ZN39_INTERNAL_74996239_4_k_cu_1273d8e7_37054cuda3std3__441_GLOBAL__N__74996239_4_k_cu_1273d8e7_37056ignoreE - _ZN39_INTERNAL_74996239_4_k_cu_1273d8e7_37054cuda3std3__45__cpo5beginE)
_ZN39_INTERNAL_74996239_4_k_cu_1273d8e7_37054cuda3std3__45__cpo5beginE:
	.zero		1
	.type		_ZN39_INTERNAL_74996239_4_k_cu_1273d8e7_37054cuda3std3__441_GLOBAL__N__74996239_4_k_cu_1273d8e7_37056ignoreE,@object
	.size		_ZN39_INTERNAL_74996239_4_k_cu_1273d8e7_37054cuda3std3__441_GLOBAL__N__74996239_4_k_cu_1273d8e7_37056ignoreE,(_ZN39_INTERNAL_74996239_4_k_cu_1273d8e7_37054cute7productE - _ZN39_INTERNAL_74996239_4_k_cu_1273d8e7_37054cuda3std3__441_GLOBAL__N__74996239_4_k_cu_1273d8e7_37056ignoreE)
_ZN39_INTERNAL_74996239_4_k_cu_1273d8e7_37054cuda3std3__441_GLOBAL__N__74996239_4_k_cu_1273d8e7_37056ignoreE:
	.zero		1
	.type		_ZN39_INTERNAL_74996239_4_k_cu_1273d8e7_37054cute7productE,@object
	.size		_ZN39_INTERNAL_74996239_4_k_cu_1273d8e7_37054cute7productE,(_ZN39_INTERNAL_74996239_4_k_cu_1273d8e7_37054cuda3std3__45__cpo3endE - _ZN39_INTERNAL_74996239_4_k_cu_1273d8e7_37054cute7productE)
_ZN39_INTERNAL_74996239_4_k_cu_1273d8e7_37054cute7productE:
	.zero		1
	.type		_ZN39_INTERNAL_74996239_4_k_cu_1273d8e7_37054cuda3std3__45__cpo3endE,@object
	.size		_ZN39_INTERNAL_74996239_4_k_cu_1273d8e7_37054cuda3std3__45__cpo3endE,(_ZN39_INTERNAL_74996239_4_k_cu_1273d8e7_37054cuda3std3__419piecewise_constructE - _ZN39_INTERNAL_74996239_4_k_cu_1273d8e7_37054cuda3std3__45__cpo3endE)
_ZN39_INTERNAL_74996239_4_k_cu_1273d8e7_37054cuda3std3__45__cpo3endE:
	.zero		1
	.type		_ZN39_INTERNAL_74996239_4_k_cu_1273d8e7_37054cuda3std3__419piecewise_constructE,@object
	.size		_ZN39_INTERNAL_74996239_4_k_cu_1273d8e7_37054cuda3std3__419piecewise_constructE,(_ZN39_INTERNAL_74996239_4_k_cu_1273d8e7_37054cuda3std3__45__cpo4cendE - _ZN39_INTERNAL_74996239_4_k_cu_1273d8e7_37054cuda3std3__419piecewise_constructE)
_ZN39_INTERNAL_74996239_4_k_cu_1273d8e7_37054cuda3std3__419piecewise_constructE:
	.zero		1
	.type		_ZN39_INTERNAL_74996239_4_k_cu_1273d8e7_37054cuda3std3__45__cpo4cendE,@object
	.size		_ZN39_INTERNAL_74996239_4_k_cu_1273d8e7_37054cuda3std3__45__cpo4cendE,(_ZN39_INTERNAL_74996239_4_k_cu_1273d8e7_37054cuda3std6ranges3__45__cpo4swapE - _ZN39_INTERNAL_74996239_4_k_cu_1273d8e7_37054cuda3std3__45__cpo4cendE)
_ZN39_INTERNAL_74996239_4_k_cu_1273d8e7_37054cuda3std3__45__cpo4cendE:
	.zero		1
	.type		_ZN39_INTERNAL_74996239_4_k_cu_1273d8e7_37054cuda3std6ranges3__45__cpo4swapE,@object
	.size		_ZN39_INTERNAL_74996239_4_k_cu_1273d8e7_37054cuda3std6ranges3__45__cpo4swapE,(.L_8 - _ZN39_INTERNAL_74996239_4_k_cu_1273d8e7_37054cuda3std6ranges3__45__cpo4swapE)
_ZN39_INTERNAL_74996239_4_k_cu_1273d8e7_37054cuda3std6ranges3__45__cpo4swapE:
	.zero		1
.L_8:


//--------------------- .nv.constant0._ZN7cutlass13device_kernelINS_4gemm6kernel13GemmUniversalIN4cute5tupleIJiiiiEEENS1_10collective13CollectiveMmaINS1_34MainloopSm90TmaGmmaWarpSpecializedILi4ENS5_IJNS4_1CILi2EEENSA_ILi1EEESC_EEENS1_35KernelTmaWarpSpecializedCooperativeEEENS5_IJNSA_ILi128EEENSA_ILi64EEENSA_ILi32EEEEEENS_10bfloat16_tENS5_IJlSC_lEEESK_SL_NS4_8TiledMMAINS4_8MMA_AtomIJNS4_4SM904GMMA27MMA_64x64x16_F32BF16BF16_SSILNSP_5MajorE0ELSR_0ELNSP_7ScaleInE1ELSS_1EEEEEENS4_6LayoutISD_NS5_IJSC_NSA_ILi0EEESW_EEEEENS5_IJNS4_10UnderscoreESZ_SZ_EEEEENS4_13SM90_TMA_LOADENS4_14ComposedLayoutINS4_7SwizzleILi2ELi4ELi3EEENS4_18smem_ptr_flag_bitsILi16EEENSV_INS5_IJNSA_ILi8EEESI_EEENS5_IJSI_SC_EEEEEEEvNS4_8identityENS4_23SM90_TMA_LOAD_MULTICASTES1C_vS1D_EENS_8epilogue10collective6detail29Sm90TmaWarpSpecializedAdapterINS1H_15DefaultEpilogueISK_SL_SL_NS1G_6thread17LinearCombinationISK_Li1EffLNS1L_9ScaleType4KindE0ELNS_15FloatRoundStyleE2ESK_EENS1_15EpilogueDefaultEEEEEvvEEEEvNT_6ParamsE --------------------------
	.section	.nv.constant0._ZN7cutlass13device_kernelINS_4gemm6kernel13GemmUniversalIN4cute5tupleIJiiiiEEENS1_10collective13CollectiveMmaINS1_34MainloopSm90TmaGmmaWarpSpecializedILi4ENS5_IJNS4_1CILi2EEENSA_ILi1EEESC_EEENS1_35KernelTmaWarpSpecializedCooperativeEEENS5_IJNSA_ILi128EEENSA_ILi64EEENSA_ILi32EEEEEENS_10bfloat16_tENS5_IJlSC_lEEESK_SL_NS4_8TiledMMAINS4_8MMA_AtomIJNS4_4SM904GMMA27MMA_64x64x16_F32BF16BF16_SSILNSP_5MajorE0ELSR_0ELNSP_7ScaleInE1ELSS_1EEEEEENS4_6LayoutISD_NS5_IJSC_NSA_ILi0EEESW_EEEEENS5_IJNS4_10UnderscoreESZ_SZ_EEEEENS4_13SM90_TMA_LOADENS4_14ComposedLayoutINS4_7SwizzleILi2ELi4ELi3EEENS4_18smem_ptr_flag_bitsILi16EEENSV_INS5_IJNSA_ILi8EEESI_EEENS5_IJSI_SC_EEEEEEEvNS4_8identityENS4_23SM90_TMA_LOAD_MULTICASTES1C_vS1D_EENS_8epilogue10collective6detail29Sm90TmaWarpSpecializedAdapterINS1H_15DefaultEpilogueISK_SL_SL_NS1G_6thread17LinearCombinationISK_Li1EffLNS1L_9ScaleType4KindE0ELNS_15FloatRoundStyleE2ESK_EENS1_15EpilogueDefaultEEEEEvvEEEEvNT_6ParamsE,"a",@progbits
	.sectionflags	@""
	.align	4
.nv.constant0._ZN7cutlass13device_kernelINS_4gemm6kernel13GemmUniversalIN4cute5tupleIJiiiiEEENS1_10collective13CollectiveMmaINS1_34MainloopSm90TmaGmmaWarpSpecializedILi4ENS5_IJNS4_1CILi2EEENSA_ILi1EEESC_EEENS1_35KernelTmaWarpSpecializedCooperativeEEENS5_IJNSA_ILi128EEENSA_ILi64EEENSA_ILi32EEEEEENS_10bfloat16_tENS5_IJlSC_lEEESK_SL_NS4_8TiledMMAINS4_8MMA_AtomIJNS4_4SM904GMMA27MMA_64x64x16_F32BF16BF16_SSILNSP_5MajorE0ELSR_0ELNSP_7ScaleInE1ELSS_1EEEEEENS4_6LayoutISD_NS5_IJSC_NSA_ILi0EEESW_EEEEENS5_IJNS4_10UnderscoreESZ_SZ_EEEEENS4_13SM90_TMA_LOADENS4_14ComposedLayoutINS4_7SwizzleILi2ELi4ELi3EEENS4_18smem_ptr_flag_bitsILi16EEENSV_INS5_IJNSA_ILi8EEESI_EEENS5_IJSI_SC_EEEEEEEvNS4_8identityENS4_23SM90_TMA_LOAD_MULTICASTES1C_vS1D_EENS_8epilogue10collective6detail29Sm90TmaWarpSpecializedAdapterINS1H_15DefaultEpilogueISK_SL_SL_NS1G_6thread17LinearCombinationISK_Li1EffLNS1L_9ScaleType4KindE0ELNS_15FloatRoundStyleE2ESK_EENS1_15EpilogueDefaultEEEEEvvEEEEvNT_6ParamsE:
	.zero		1664


//--------------------- SYMBOLS --------------------------

	.type		.nv.reservedSmem.offset0,@object
	.size		.nv.reservedSmem.offset0,0x4
	.type		__assertfail,@function
